// auto-generated by cutlass_sweep.gemm — config: {"arch": "sm_100", "cluster_m": 2, "cluster_n": 2, "dtype": "tf32", "stages": 4, "tile_k": 64, "tile_m": 128, "tile_n": 128}
#include "cutlass/cutlass.h"
#include "cutlass/gemm/collective/collective_builder.hpp"
#include "cutlass/gemm/device/gemm_universal_adapter.h"
#include "cutlass/gemm/kernel/gemm_universal.hpp"
#include "cutlass/epilogue/collective/collective_builder.hpp"

using ElemA = cutlass::tfloat32_t;
using ElemB = cutlass::tfloat32_t;
using ElemCD = cutlass::tfloat32_t;
using Acc  = float;
using TileShape    = cute::Shape<cute::_128, cute::_128, cute::_64>;
using ClusterShape = cute::Shape<cute::_2, cute::_2, cute::_1>;

using CollectiveEpilogue = typename cutlass::epilogue::collective::CollectiveBuilder<
    cutlass::arch::Sm100, cutlass::arch::OpClassTensorOp,
    TileShape, ClusterShape,
    cutlass::epilogue::collective::EpilogueTileAuto,
    Acc, Acc,
    ElemCD, cutlass::layout::RowMajor, 128 / cutlass::sizeof_bits<ElemCD>::value,
    ElemCD, cutlass::layout::RowMajor, 128 / cutlass::sizeof_bits<ElemCD>::value,
    cutlass::epilogue::collective::EpilogueScheduleAuto
  >::CollectiveOp;

using CollectiveMainloop = typename cutlass::gemm::collective::CollectiveBuilder<
    cutlass::arch::Sm100, cutlass::arch::OpClassTensorOp,
    ElemA, cutlass::layout::RowMajor, 128 / cutlass::sizeof_bits<ElemA>::value,
    ElemB, cutlass::layout::ColumnMajor, 128 / cutlass::sizeof_bits<ElemB>::value,
    Acc,
    TileShape, ClusterShape,
    cutlass::gemm::collective::StageCount<4>,
    cutlass::gemm::collective::KernelScheduleAuto
  >::CollectiveOp;

using GemmKernel = cutlass::gemm::kernel::GemmUniversal<
    cute::Shape<int,int,int,int>,
    CollectiveMainloop,
    CollectiveEpilogue
>;
using Gemm = cutlass::gemm::device::GemmUniversalAdapter<GemmKernel>;

// Force the device kernel symbol into the cubin without needing a host main.
auto* _anchor = &cutlass::device_kernel<GemmKernel>;


// ===== COMPILED SASS (sm_100a) =====

	.target	sm_100a

	.elftype	@"ET_EXEC"


//--------------------- .note.nv.tkinfo           --------------------------
	.section	.note.nv.tkinfo,"",@"SHT_NOTE"
	.sectionflags	@"SHF_NOTE_NV_TKINFO"
	.tkinfo
        /*0018*/ 	.word	0x00000002
        /*0030*/ 	.string	""
        /*0030*/ 	.string	"ptxas"
        /*0030*/ 	.string	"Cuda compilation tools, release 13.0, V13.0.88"
        /*0030*/ 	.string	"Build cuda_13.0.r13.0/compiler.36424714_0"
        /*0030*/ 	.string	"-arch sm_100a -m 64 "



//--------------------- .note.nv.cuinfo           --------------------------
	.section	.note.nv.cuinfo,"",@"SHT_NOTE"
	.sectionflags	@"SHF_NOTE_NV_CUINFO"
        /*0018*/ 	.short	0x0002
        /*001a*/ 	.short	0x0064
        /*001c*/ 	.short	0x0082
	.zero		2


//--------------------- .nv.info                  --------------------------
	.section	.nv.info,"",@"SHT_CUDA_INFO"
	.align	4


	//----- nvinfo : EIATTR_REGCOUNT
	.align		4
        /*0000*/ 	.byte	0x04, 0x2f
        /*0002*/ 	.short	(.L_19 - .L_18)
	.align		4
.L_18:
        /*0004*/ 	.word	index@(_ZN7cutlass13device_kernelINS_4gemm6kernel13GemmUniversalIN4cute5tupleIJiiiiEEENS1_10collective13CollectiveMmaINS1_35MainloopSm100TmaUmmaWarpSpecializedILi4ELi2ELi4ENS5_IJNS4_1CILi2EEESB_NSA_ILi1EEEEEEEENS5_IJNSA_ILi128EEESF_NSA_ILi64EEEEEENS_10tfloat32_tENS5_IJlSC_lEEESI_SJ_NS4_8TiledMMAINS4_8MMA_AtomIJNS4_23SM100_MMA_TF32_2x1SM_SSISI_SI_fLi128ELi128ELNS4_4UMMA5MajorE0ELSO_0ELNSN_7ScaleInE0ELSP_0EEEEEENS4_6LayoutINS5_IJSC_SC_SC_EEENS5_IJNSA_ILi0EEESU_SU_EEEEENS5_IJNS4_10UnderscoreESX_SX_EEEEENS4_28SM100_TMA_2SM_LOAD_MULTICASTENS4_14ComposedLayoutINS4_7SwizzleILi3ELi4ELi3EEENS4_18smem_ptr_flag_bitsILi32EEENSS_INS5_IJNSA_ILi8EEENSA_ILi32EEEEEENS5_IJS17_SC_EEEEEEEvNS4_8identityENS4_18SM100_TMA_2SM_LOADES1B_vS1C_EENS_8epilogue10collective18CollectiveEpilogueINS1F_23Sm100TmaWarpSpecializedILi4ELi2ELi16ELb1ELb0EEEJNS5_IJSG_SF_SG_EEENS5_IJNSS_ISG_SC_EENSS_INS5_IJNSA_ILi16EEESB_EEENS5_IJSC_SG_EEEEEEEESI_SJ_SI_SJ_NS1F_6fusion15FusionCallbacksIS1J_NS1R_17LinearCombinationISI_fSI_fLNS_15FloatRoundStyleE2EEES1K_S1Q_JEEENS4_5SM1004TMEM4LOAD26SM100_TMEM_LOAD_32dp32b16xENS4_13SM90_TMA_LOADENS11_INS12_ILi2ELi4ELi3EEES15_NSS_INS5_IJS16_S1M_EEENS5_IJS1M_SC_EEEEEEENS4_39AutoVectorizingCopyWithAssumedAlignmentILi128EEENS4_14SM90_TMA_STOREES26_S28_S28_EEEvvEEEEvNT_6ParamsE)
        /*0008*/ 	.word	0x00000050


	//----- nvinfo : EIATTR_FRAME_SIZE
	.align		4
.L_19:
        /*000c*/ 	.byte	0x04, 0x11
        /*000e*/ 	.short	(.L_21 - .L_20)
	.align		4
.L_20:
        /*0010*/ 	.word	index@($__internal_2_$__cuda_sm10x_tcgen05_guardrail_trap_unallocated_columns_being_dealloced)
        /*0014*/ 	.word	0x00000000


	//----- nvinfo : EIATTR_FRAME_SIZE
	.align		4
.L_21:
        /*0018*/ 	.byte	0x04, 0x11
        /*001a*/ 	.short	(.L_23 - .L_22)
	.align		4
.L_22:
        /*001c*/ 	.word	index@($__internal_1_$__cuda_sm10x_tcgen05_guardrail_trap_phase_invalid_during_alloc)
        /*0020*/ 	.word	0x00000000


	//----- nvinfo : EIATTR_FRAME_SIZE
	.align		4
.L_23:
        /*0024*/ 	.byte	0x04, 0x11
        /*0026*/ 	.short	(.L_25 - .L_24)
	.align		4
.L_24:
        /*0028*/ 	.word	index@($__internal_0_$__cuda_sm10x_tcgen05_guardrail_trap_col_being_dealloced_not_returned_by_alloc)
        /*002c*/ 	.word	0x00000000


	//----- nvinfo : EIATTR_FRAME_SIZE
	.align		4
.L_25:
        /*0030*/ 	.byte	0x04, 0x11
        /*0032*/ 	.short	(.L_27 - .L_26)
	.align		4
.L_26:
        /*0034*/ 	.word	index@(_ZN7cutlass13device_kernelINS_4gemm6kernel13GemmUniversalIN4cute5tupleIJiiiiEEENS1_10collective13CollectiveMmaINS1_35MainloopSm100TmaUmmaWarpSpecializedILi4ELi2ELi4ENS5_IJNS4_1CILi2EEESB_NSA_ILi1EEEEEEEENS5_IJNSA_ILi128EEESF_NSA_ILi64EEEEEENS_10tfloat32_tENS5_IJlSC_lEEESI_SJ_NS4_8TiledMMAINS4_8MMA_AtomIJNS4_23SM100_MMA_TF32_2x1SM_SSISI_SI_fLi128ELi128ELNS4_4UMMA5MajorE0ELSO_0ELNSN_7ScaleInE0ELSP_0EEEEEENS4_6LayoutINS5_IJSC_SC_SC_EEENS5_IJNSA_ILi0EEESU_SU_EEEEENS5_IJNS4_10UnderscoreESX_SX_EEEEENS4_28SM100_TMA_2SM_LOAD_MULTICASTENS4_14ComposedLayoutINS4_7SwizzleILi3ELi4ELi3EEENS4_18smem_ptr_flag_bitsILi32EEENSS_INS5_IJNSA_ILi8EEENSA_ILi32EEEEEENS5_IJS17_SC_EEEEEEEvNS4_8identityENS4_18SM100_TMA_2SM_LOADES1B_vS1C_EENS_8epilogue10collective18CollectiveEpilogueINS1F_23Sm100TmaWarpSpecializedILi4ELi2ELi16ELb1ELb0EEEJNS5_IJSG_SF_SG_EEENS5_IJNSS_ISG_SC_EENSS_INS5_IJNSA_ILi16EEESB_EEENS5_IJSC_SG_EEEEEEEESI_SJ_SI_SJ_NS1F_6fusion15FusionCallbacksIS1J_NS1R_17LinearCombinationISI_fSI_fLNS_15FloatRoundStyleE2EEES1K_S1Q_JEEENS4_5SM1004TMEM4LOAD26SM100_TMEM_LOAD_32dp32b16xENS4_13SM90_TMA_LOADENS11_INS12_ILi2ELi4ELi3EEES15_NSS_INS5_IJS16_S1M_EEENS5_IJS1M_SC_EEEEEEENS4_39AutoVectorizingCopyWithAssumedAlignmentILi128EEENS4_14SM90_TMA_STOREES26_S28_S28_EEEvvEEEEvNT_6ParamsE)
        /*0038*/ 	.word	0x00000000


	//----- nvinfo : EIATTR_MIN_STACK_SIZE
	.align		4
.L_27:
        /*003c*/ 	.byte	0x04, 0x12
        /*003e*/ 	.short	(.L_29 - .L_28)
	.align		4
.L_28:
        /*0040*/ 	.word	index@(_ZN7cutlass13device_kernelINS_4gemm6kernel13GemmUniversalIN4cute5tupleIJiiiiEEENS1_10collective13CollectiveMmaINS1_35MainloopSm100TmaUmmaWarpSpecializedILi4ELi2ELi4ENS5_IJNS4_1CILi2EEESB_NSA_ILi1EEEEEEEENS5_IJNSA_ILi128EEESF_NSA_ILi64EEEEEENS_10tfloat32_tENS5_IJlSC_lEEESI_SJ_NS4_8TiledMMAINS4_8MMA_AtomIJNS4_23SM100_MMA_TF32_2x1SM_SSISI_SI_fLi128ELi128ELNS4_4UMMA5MajorE0ELSO_0ELNSN_7ScaleInE0ELSP_0EEEEEENS4_6LayoutINS5_IJSC_SC_SC_EEENS5_IJNSA_ILi0EEESU_SU_EEEEENS5_IJNS4_10UnderscoreESX_SX_EEEEENS4_28SM100_TMA_2SM_LOAD_MULTICASTENS4_14ComposedLayoutINS4_7SwizzleILi3ELi4ELi3EEENS4_18smem_ptr_flag_bitsILi32EEENSS_INS5_IJNSA_ILi8EEENSA_ILi32EEEEEENS5_IJS17_SC_EEEEEEEvNS4_8identityENS4_18SM100_TMA_2SM_LOADES1B_vS1C_EENS_8epilogue10collective18CollectiveEpilogueINS1F_23Sm100TmaWarpSpecializedILi4ELi2ELi16ELb1ELb0EEEJNS5_IJSG_SF_SG_EEENS5_IJNSS_ISG_SC_EENSS_INS5_IJNSA_ILi16EEESB_EEENS5_IJSC_SG_EEEEEEEESI_SJ_SI_SJ_NS1F_6fusion15FusionCallbacksIS1J_NS1R_17LinearCombinationISI_fSI_fLNS_15FloatRoundStyleE2EEES1K_S1Q_JEEENS4_5SM1004TMEM4LOAD26SM100_TMEM_LOAD_32dp32b16xENS4_13SM90_TMA_LOADENS11_INS12_ILi2ELi4ELi3EEES15_NSS_INS5_IJS16_S1M_EEENS5_IJS1M_SC_EEEEEEENS4_39AutoVectorizingCopyWithAssumedAlignmentILi128EEENS4_14SM90_TMA_STOREES26_S28_S28_EEEvvEEEEvNT_6ParamsE)
        /*0044*/ 	.word	0x00000000
.L_29:


//--------------------- .nv.compat                --------------------------
	.section	.nv.compat,"",@"SHT_CUDA_COMPAT_INFO"
	.align	4
        /*0000*/ 	.byte	0x02, 0x09, 0x01, 0x00, 0x02, 0x02, 0x02, 0x00, 0x02, 0x05, 0x05, 0x00, 0x03, 0x07, 0x01, 0x01
        /*0010*/ 	.byte	0x02, 0x03, 0x01, 0x00, 0x02, 0x06, 0x01, 0x00, 0x04, 0x0b, 0x08, 0x00, 0x09, 0x00, 0x00, 0x00
        /*0020*/ 	.byte	0x00, 0x00, 0x00, 0x00


//--------------------- .nv.info._ZN7cutlass13device_kernelINS_4gemm6kernel13GemmUniversalIN4cute5tupleIJiiiiEEENS1_10collective13CollectiveMmaINS1_35MainloopSm100TmaUmmaWarpSpecializedILi4ELi2ELi4ENS5_IJNS4_1CILi2EEESB_NSA_ILi1EEEEEEEENS5_IJNSA_ILi128EEESF_NSA_ILi64EEEEEENS_10tfloat32_tENS5_IJlSC_lEEESI_SJ_NS4_8TiledMMAINS4_8MMA_AtomIJNS4_23SM100_MMA_TF32_2x1SM_SSISI_SI_fLi128ELi128ELNS4_4UMMA5MajorE0ELSO_0ELNSN_7ScaleInE0ELSP_0EEEEEENS4_6LayoutINS5_IJSC_SC_SC_EEENS5_IJNSA_ILi0EEESU_SU_EEEEENS5_IJNS4_10UnderscoreESX_SX_EEEEENS4_28SM100_TMA_2SM_LOAD_MULTICASTENS4_14ComposedLayoutINS4_7SwizzleILi3ELi4ELi3EEENS4_18smem_ptr_flag_bitsILi32EEENSS_INS5_IJNSA_ILi8EEENSA_ILi32EEEEEENS5_IJS17_SC_EEEEEEEvNS4_8identityENS4_18SM100_TMA_2SM_LOADES1B_vS1C_EENS_8epilogue10collective18CollectiveEpilogueINS1F_23Sm100TmaWarpSpecializedILi4ELi2ELi16ELb1ELb0EEEJNS5_IJSG_SF_SG_EEENS5_IJNSS_ISG_SC_EENSS_INS5_IJNSA_ILi16EEESB_EEENS5_IJSC_SG_EEEEEEEESI_SJ_SI_SJ_NS1F_6fusion15FusionCallbacksIS1J_NS1R_17LinearCombinationISI_fSI_fLNS_15FloatRoundStyleE2EEES1K_S1Q_JEEENS4_5SM1004TMEM4LOAD26SM100_TMEM_LOAD_32dp32b16xENS4_13SM90_TMA_LOADENS11_INS12_ILi2ELi4ELi3EEES15_NSS_INS5_IJS16_S1M_EEENS5_IJS1M_SC_EEEEEEENS4_39AutoVectorizingCopyWithAssumedAlignmentILi128EEENS4_14SM90_TMA_STOREES26_S28_S28_EEEvvEEEEvNT_6ParamsE --------------------------
	.section	.nv.info._ZN7cutlass13device_kernelINS_4gemm6kernel13GemmUniversalIN4cute5tupleIJiiiiEEENS1_10collective13CollectiveMmaINS1_35MainloopSm100TmaUmmaWarpSpecializedILi4ELi2ELi4ENS5_IJNS4_1CILi2EEESB_NSA_ILi1EEEEEEEENS5_IJNSA_ILi128EEESF_NSA_ILi64EEEEEENS_10tfloat32_tENS5_IJlSC_lEEESI_SJ_NS4_8TiledMMAINS4_8MMA_AtomIJNS4_23SM100_MMA_TF32_2x1SM_SSISI_SI_fLi128ELi128ELNS4_4UMMA5MajorE0ELSO_0ELNSN_7ScaleInE0ELSP_0EEEEEENS4_6LayoutINS5_IJSC_SC_SC_EEENS5_IJNSA_ILi0EEESU_SU_EEEEENS5_IJNS4_10UnderscoreESX_SX_EEEEENS4_28SM100_TMA_2SM_LOAD_MULTICASTENS4_14ComposedLayoutINS4_7SwizzleILi3ELi4ELi3EEENS4_18smem_ptr_flag_bitsILi32EEENSS_INS5_IJNSA_ILi8EEENSA_ILi32EEEEEENS5_IJS17_SC_EEEEEEEvNS4_8identityENS4_18SM100_TMA_2SM_LOADES1B_vS1C_EENS_8epilogue10collective18CollectiveEpilogueINS1F_23Sm100TmaWarpSpecializedILi4ELi2ELi16ELb1ELb0EEEJNS5_IJSG_SF_SG_EEENS5_IJNSS_ISG_SC_EENSS_INS5_IJNSA_ILi16EEESB_EEENS5_IJSC_SG_EEEEEEEESI_SJ_SI_SJ_NS1F_6fusion15FusionCallbacksIS1J_NS1R_17LinearCombinationISI_fSI_fLNS_15FloatRoundStyleE2EEES1K_S1Q_JEEENS4_5SM1004TMEM4LOAD26SM100_TMEM_LOAD_32dp32b16xENS4_13SM90_TMA_LOADENS11_INS12_ILi2ELi4ELi3EEES15_NSS_INS5_IJS16_S1M_EEENS5_IJS1M_SC_EEEEEEENS4_39AutoVectorizingCopyWithAssumedAlignmentILi128EEENS4_14SM90_TMA_STOREES26_S28_S28_EEEvvEEEEvNT_6ParamsE,"",@"SHT_CUDA_INFO"
	.sectionflags	@""
	.align	4


	//----- nvinfo : EIATTR_CUDA_API_VERSION
	.align		4
        /*0000*/ 	.byte	0x04, 0x37
        /*0002*/ 	.short	(.L_31 - .L_30)
.L_30:
        /*0004*/ 	.word	0x00000082


	//----- nvinfo : EIATTR_KPARAM_INFO
	.align		4
.L_31:
        /*0008*/ 	.byte	0x04, 0x17
        /*000a*/ 	.short	(.L_33 - .L_32)
.L_32:
        /*000c*/ 	.word	0x00000000
        /*0010*/ 	.short	0x0000
        /*0012*/ 	.short	0x0000
        /*0014*/ 	.byte	0x00, 0xf0, 0x01, 0x20


	//----- nvinfo : EIATTR_AT_ENTRY_FRAGMENTS
	.align		4
.L_33:
        /*0018*/ 	.byte	0x04, 0x4f
        /*001a*/ 	.short	(.L_35 - .L_34)


	//   ....[0]....
.L_34:
        /*001c*/ 	.word	0x00000007


	//----- nvinfo : EIATTR_RESERVED_SMEM_USED
	.align		4
.L_35:
        /*0020*/ 	.byte	0x01, 0x41
	.zero		2


	//----- nvinfo : EIATTR_SPARSE_MMA_MASK
	.align		4
        /*0024*/ 	.byte	0x03, 0x50
        /*0026*/ 	.short	0x0000


	//----- nvinfo : EIATTR_TCGEN05_2CTA_USED
	.align		4
        /*0028*/ 	.byte	0x01, 0x52
	.zero		2


	//----- nvinfo : EIATTR_MAXREG_COUNT
	.align		4
        /*002c*/ 	.byte	0x03, 0x1b
        /*002e*/ 	.short	0x00ff


	//----- nvinfo : EIATTR_NUM_BARRIERS
	.align		4
        /*0030*/ 	.byte	0x02, 0x4c
        /*0032*/ 	.byte	0x07
	.zero		1


	//----- nvinfo : EIATTR_EXTERNS
	.align		4
        /*0034*/ 	.byte	0x04, 0x0f
        /*0036*/ 	.short	(.L_37 - .L_36)


	//   ....[0]....
	.align		4
.L_36:
        /*0038*/ 	.word	index@(__assertfail)


	//----- nvinfo : EIATTR_MERCURY_ISA_VERSION
	.align		4
.L_37:
        /*003c*/ 	.byte	0x03, 0x5f
        /*003e*/ 	.short	0x0101


	//----- nvinfo : EIATTR_INT_WARP_WIDE_INSTR_OFFSETS
	.align		4
        /*0040*/ 	.byte	0x04, 0x31
        /*0042*/ 	.short	(.L_39 - .L_38)


	//   ....[0]....
.L_38:
        /*0044*/ 	.word	0x00000d70


	//   ....[1]....
        /*0048*/ 	.word	0x00000e10


	//   ....[2]....
        /*004c*/ 	.word	0x000046b0


	//   ....[3]....
        /*0050*/ 	.word	0x000046d0


	//   ....[4]....
        /*0054*/ 	.word	0x00004700


	//   ....[5]....
        /*0058*/ 	.word	0x00005240


	//   ....[6]....
        /*005c*/ 	.word	0x000052e0


	//   ....[7]....
        /*0060*/ 	.word	0x000053a0


	//   ....[8]....
        /*0064*/ 	.word	0x00005410


	//   ....[9]....
        /*0068*/ 	.word	0x000054d0


	//   ....[10]....
        /*006c*/ 	.word	0x00005570


	//   ....[11]....
        /*0070*/ 	.word	0x000055e0


	//   ....[12]....
        /*0074*/ 	.word	0x000056a0


	//   ....[13]....
        /*0078*/ 	.word	0x00005740


	//   ....[14]....
        /*007c*/ 	.word	0x000057e0


	//   ....[15]....
        /*0080*/ 	.word	0x000058d0


	//   ....[16]....
        /*0084*/ 	.word	0x000059a0


	//----- nvinfo : EIATTR_COOP_GROUP_MASK_REGIDS
	.align		4
.L_39:
        /*0088*/ 	.byte	0x04, 0x29
        /*008a*/ 	.short	(.L_41 - .L_40)


	//   ....[0]....
.L_40:
        /*008c*/ 	.word	0xffffffff


	//   ....[1]....
        /*0090*/ 	.word	0xffffffff


	//   ....[2]....
        /*0094*/ 	.word	0xffffffff


	//   ....[3]....
        /*0098*/ 	.word	0xffffffff


	//   ....[4]....
        /*009c*/ 	.word	0xffffffff


	//   ....[5]....
        /*00a0*/ 	.word	0xffffffff


	//   ....[6]....
        /*00a4*/ 	.word	0xffffffff


	//   ....[7]....
        /*00a8*/ 	.word	0xffffffff


	//   ....[8]....
        /*00ac*/ 	.word	0xffffffff


	//   ....[9]....
        /*00b0*/ 	.word	0xffffffff


	//   ....[10]....
        /*00b4*/ 	.word	0xffffffff


	//   ....[11]....
        /*00b8*/ 	.word	0xffffffff


	//   ....[12]....
        /*00bc*/ 	.word	0xffffffff


	//   ....[13]....
        /*00c0*/ 	.word	0xffffffff


	//----- nvinfo : EIATTR_COOP_GROUP_INSTR_OFFSETS
	.align		4
.L_41:
        /*00c4*/ 	.byte	0x04, 0x28
        /*00c6*/ 	.short	(.L_43 - .L_42)


	//   ....[0]....
.L_42:
        /*00c8*/ 	.word	0x000000b0


	//   ....[1]....
        /*00cc*/ 	.word	0x00000520


	//   ....[2]....
        /*00d0*/ 	.word	0x000006e0


	//   ....[3]....
        /*00d4*/ 	.word	0x00000870


	//   ....[4]....
        /*00d8*/ 	.word	0x00000960


	//   ....[5]....
        /*00dc*/ 	.word	0x00000ac0


	//   ....[6]....
        /*00e0*/ 	.word	0x00000c50


	//   ....[7]....
        /*00e4*/ 	.word	0x00000e90


	//   ....[8]....
        /*00e8*/ 	.word	0x00002420


	//   ....[9]....
        /*00ec*/ 	.word	0x000032d0


	//   ....[10]....
        /*00f0*/ 	.word	0x000037a0


	//   ....[11]....
        /*00f4*/ 	.word	0x000037d0


	//   ....[12]....
        /*00f8*/ 	.word	0x000045b0


	//   ....[13]....
        /*00fc*/ 	.word	0x000047c0


	//----- nvinfo : EIATTR_VRC_CTA_INIT_COUNT
	.align		4
.L_43:
        /*0100*/ 	.byte	0x02, 0x4a
        /*0102*/ 	.byte	0x80
	.zero		1


	//----- nvinfo : EIATTR_SYSCALL_OFFSETS
	.align		4
        /*0104*/ 	.byte	0x04, 0x46
        /*0106*/ 	.short	(.L_45 - .L_44)


	//   ....[0]....
.L_44:
        /*0108*/ 	.word	0x00006560


	//   ....[1]....
        /*010c*/ 	.word	0x00006650


	//   ....[2]....
        /*0110*/ 	.word	0x00006e20


	//   ....[3]....
        /*0114*/ 	.word	0x000077f0


	//   ....[4]....
        /*0118*/ 	.word	0x000081a0


	//   ....[5]....
        /*011c*/ 	.word	0x00008b50


	//----- nvinfo : EIATTR_MBARRIER_INSTR_OFFSETS
	.align		4
.L_45:
        /*0120*/ 	.byte	0x04, 0x39
        /*0122*/ 	.short	(.L_47 - .L_46)


	//   ....[0]....
.L_46:
        /*0124*/ 	.word	0x00000650
        /*0128*/ 	.word	0x000000ff
        /*012c*/ 	.word	0x00000000
        /*0130*/ 	.short	0x0100
        /*0132*/ 	.byte	0x04
	.zero		1


	//   ....[1]....
        /*0134*/ 	.word	0x00000660
        /*0138*/ 	.word	0x000000ff
        /*013c*/ 	.word	0x00000020
        /*0140*/ 	.short	0x0100
        /*0142*/ 	.byte	0x04
	.zero		1


	//   ....[2]....
        /*0144*/ 	.word	0x00000670
        /*0148*/ 	.word	0x000000ff
        /*014c*/ 	.word	0x00000008
        /*0150*/ 	.short	0x0100
        /*0152*/ 	.byte	0x04
	.zero		1


	//   ....[3]....
        /*0154*/ 	.word	0x00000680
        /*0158*/ 	.word	0x000000ff
        /*015c*/ 	.word	0x00000028
        /*0160*/ 	.short	0x0100
        /*0162*/ 	.byte	0x04
	.zero		1


	//   ....[4]....
        /*0164*/ 	.word	0x00000690
        /*0168*/ 	.word	0x000000ff
        /*016c*/ 	.word	0x00000010
        /*0170*/ 	.short	0x0100
        /*0172*/ 	.byte	0x04
	.zero		1


	//   ....[5]....
        /*0174*/ 	.word	0x000006a0
        /*0178*/ 	.word	0x000000ff
        /*017c*/ 	.word	0x00000030
        /*0180*/ 	.short	0x0100
        /*0182*/ 	.byte	0x04
	.zero		1


	//   ....[6]....
        /*0184*/ 	.word	0x000006b0
        /*0188*/ 	.word	0x000000ff
        /*018c*/ 	.word	0x00000018
        /*0190*/ 	.short	0x0100
        /*0192*/ 	.byte	0x04
	.zero		1


	//   ....[7]....
        /*0194*/ 	.word	0x000006c0
        /*0198*/ 	.word	0x000000ff
        /*019c*/ 	.word	0x00000038
        /*01a0*/ 	.short	0x0100
        /*01a2*/ 	.byte	0x04
	.zero		1


	//   ....[8]....
        /*01a4*/ 	.word	0x000007e0
        /*01a8*/ 	.word	0x000000ff
        /*01ac*/ 	.word	0x00000040
        /*01b0*/ 	.short	0x0100
        /*01b2*/ 	.byte	0x04
	.zero		1


	//   ....[9]....
        /*01b4*/ 	.word	0x000007f0
        /*01b8*/ 	.word	0x000000ff
        /*01bc*/ 	.word	0x00000060
        /*01c0*/ 	.short	0x0100
        /*01c2*/ 	.byte	0x04
	.zero		1


	//   ....[10]....
        /*01c4*/ 	.word	0x00000800
        /*01c8*/ 	.word	0x000000ff
        /*01cc*/ 	.word	0x00000048
        /*01d0*/ 	.short	0x0100
        /*01d2*/ 	.byte	0x04
	.zero		1


	//   ....[11]....
        /*01d4*/ 	.word	0x00000810
        /*01d8*/ 	.word	0x000000ff
        /*01dc*/ 	.word	0x00000068
        /*01e0*/ 	.short	0x0100
        /*01e2*/ 	.byte	0x04
	.zero		1


	//   ....[12]....
        /*01e4*/ 	.word	0x00000820
        /*01e8*/ 	.word	0x000000ff
        /*01ec*/ 	.word	0x00000050
        /*01f0*/ 	.short	0x0100
        /*01f2*/ 	.byte	0x04
	.zero		1


	//   ....[13]....
        /*01f4*/ 	.word	0x00000830
        /*01f8*/ 	.word	0x000000ff
        /*01fc*/ 	.word	0x00000070
        /*0200*/ 	.short	0x0100
        /*0202*/ 	.byte	0x04
	.zero		1


	//   ....[14]....
        /*0204*/ 	.word	0x00000840
        /*0208*/ 	.word	0x000000ff
        /*020c*/ 	.word	0x00000058
        /*0210*/ 	.short	0x0100
        /*0212*/ 	.byte	0x04
	.zero		1


	//   ....[15]....
        /*0214*/ 	.word	0x00000850
        /*0218*/ 	.word	0x000000ff
        /*021c*/ 	.word	0x00000078
        /*0220*/ 	.short	0x0100
        /*0222*/ 	.byte	0x04
	.zero		1


	//   ....[16]....
        /*0224*/ 	.word	0x00000930
        /*0228*/ 	.word	0x000000ff
        /*022c*/ 	.word	0x00000080
        /*0230*/ 	.short	0x0100
        /*0232*/ 	.byte	0x06
	.zero		1


	//   ....[17]....
        /*0234*/ 	.word	0x00000940
        /*0238*/ 	.word	0x000000ff
        /*023c*/ 	.word	0x00000088
        /*0240*/ 	.short	0x0100
        /*0242*/ 	.byte	0x06
	.zero		1


	//   ....[18]....
        /*0244*/ 	.word	0x00000a70
        /*0248*/ 	.word	0x000000ff
        /*024c*/ 	.word	0x00000090
        /*0250*/ 	.short	0x0100
        /*0252*/ 	.byte	0x06
	.zero		1


	//   ....[19]....
        /*0254*/ 	.word	0x00000a80
        /*0258*/ 	.word	0x000000ff
        /*025c*/ 	.word	0x000000a0
        /*0260*/ 	.short	0x0100
        /*0262*/ 	.byte	0x06
	.zero		1


	//   ....[20]....
        /*0264*/ 	.word	0x00000a90
        /*0268*/ 	.word	0x000000ff
        /*026c*/ 	.word	0x00000098
        /*0270*/ 	.short	0x0100
        /*0272*/ 	.byte	0x06
	.zero		1


	//   ....[21]....
        /*0274*/ 	.word	0x00000aa0
        /*0278*/ 	.word	0x000000ff
        /*027c*/ 	.word	0x000000a8
        /*0280*/ 	.short	0x0100
        /*0282*/ 	.byte	0x06
	.zero		1


	//   ....[22]....
        /*0284*/ 	.word	0x00000bc0
        /*0288*/ 	.word	0x000000ff
        /*028c*/ 	.word	0x000000b0
        /*0290*/ 	.short	0x0100
        /*0292*/ 	.byte	0x04
	.zero		1


	//   ....[23]....
        /*0294*/ 	.word	0x00000bd0
        /*0298*/ 	.word	0x000000ff
        /*029c*/ 	.word	0x000000d0
        /*02a0*/ 	.short	0x0100
        /*02a2*/ 	.byte	0x04
	.zero		1


	//   ....[24]....
        /*02a4*/ 	.word	0x00000be0
        /*02a8*/ 	.word	0x000000ff
        /*02ac*/ 	.word	0x000000b8
        /*02b0*/ 	.short	0x0100
        /*02b2*/ 	.byte	0x04
	.zero		1


	//   ....[25]....
        /*02b4*/ 	.word	0x00000bf0
        /*02b8*/ 	.word	0x000000ff
        /*02bc*/ 	.word	0x000000d8
        /*02c0*/ 	.short	0x0100
        /*02c2*/ 	.byte	0x04
	.zero		1


	//   ....[26]....
        /*02c4*/ 	.word	0x00000c00
        /*02c8*/ 	.word	0x000000ff
        /*02cc*/ 	.word	0x000000c0
        /*02d0*/ 	.short	0x0100
        /*02d2*/ 	.byte	0x04
	.zero		1


	//   ....[27]....
        /*02d4*/ 	.word	0x00000c10
        /*02d8*/ 	.word	0x000000ff
        /*02dc*/ 	.word	0x000000e0
        /*02e0*/ 	.short	0x0100
        /*02e2*/ 	.byte	0x04
	.zero		1


	//   ....[28]....
        /*02e4*/ 	.word	0x00000c20
        /*02e8*/ 	.word	0x000000ff
        /*02ec*/ 	.word	0x000000c8
        /*02f0*/ 	.short	0x0100
        /*02f2*/ 	.byte	0x04
	.zero		1


	//   ....[29]....
        /*02f4*/ 	.word	0x00000c30
        /*02f8*/ 	.word	0x000000ff
        /*02fc*/ 	.word	0x000000e8
        /*0300*/ 	.short	0x0100
        /*0302*/ 	.byte	0x04
	.zero		1


	//   ....[30]....
        /*0304*/ 	.word	0x00000d20
        /*0308*/ 	.word	0x000000ff
        /*030c*/ 	.word	0x000000f0
        /*0310*/ 	.short	0x0100
        /*0312*/ 	.byte	0x04
	.zero		1


	//   ....[31]....
        /*0314*/ 	.word	0x00000d30
        /*0318*/ 	.word	0x000000ff
        /*031c*/ 	.word	0x00000100
        /*0320*/ 	.short	0x0100
        /*0322*/ 	.byte	0x04
	.zero		1


	//   ....[32]....
        /*0324*/ 	.word	0x00000d40
        /*0328*/ 	.word	0x000000ff
        /*032c*/ 	.word	0x000000f8
        /*0330*/ 	.short	0x0100
        /*0332*/ 	.byte	0x04
	.zero		1


	//   ....[33]....
        /*0334*/ 	.word	0x00000d50
        /*0338*/ 	.word	0x000000ff
        /*033c*/ 	.word	0x00000108
        /*0340*/ 	.short	0x0100
        /*0342*/ 	.byte	0x04
	.zero		1


	//   ....[34]....
        /*0344*/ 	.word	0x00000e50
        /*0348*/ 	.word	0x000000ff
        /*034c*/ 	.word	0x00000110
        /*0350*/ 	.short	0x0100
        /*0352*/ 	.byte	0x06
	.zero		1


	//   ....[35]....
        /*0354*/ 	.word	0x00001a00
        /*0358*/ 	.word	0x00000003
        /*035c*/ 	.word	0x00000100
        /*0360*/ 	.short	0x010a
        /*0362*/ 	.byte	0xff
	.zero		1


	//   ....[36]....
        /*0364*/ 	.word	0x00001a30
        /*0368*/ 	.word	0x00000003
        /*036c*/ 	.word	0x000000f0
        /*0370*/ 	.short	0x0101
        /*0372*/ 	.byte	0xff
	.zero		1


	//   ....[37]....
        /*0374*/ 	.word	0x00001af0
        /*0378*/ 	.word	0x000000ff
        /*037c*/ 	.word	0x00000020
        /*0380*/ 	.short	0x010a
        /*0382*/ 	.byte	0x04
	.zero		1


	//   ....[38]....
        /*0384*/ 	.word	0x00001bc0
        /*0388*/ 	.word	0x000000ff
        /*038c*/ 	.word	0x00000020
        /*0390*/ 	.short	0x010a
        /*0392*/ 	.byte	0x05
	.zero		1


	//   ....[39]....
        /*0394*/ 	.word	0x00001d20
        /*0398*/ 	.word	0x000000ff
        /*039c*/ 	.word	0x00000020
        /*03a0*/ 	.short	0x010a
        /*03a2*/ 	.byte	0x04
	.zero		1


	//   ....[40]....
        /*03a4*/ 	.word	0x00001fb0
        /*03a8*/ 	.word	0x000000ff
        /*03ac*/ 	.word	0x00000088
        /*03b0*/ 	.short	0x0101
        /*03b2*/ 	.byte	0x15
	.zero		1


	//   ....[41]....
        /*03b4*/ 	.word	0x00001fd0
        /*03b8*/ 	.word	0x000000ff
        /*03bc*/ 	.word	0x00000020
        /*03c0*/ 	.short	0x010a
        /*03c2*/ 	.byte	0x04
	.zero		1


	//   ....[42]....
        /*03c4*/ 	.word	0x00002050
        /*03c8*/ 	.word	0x000000ff
        /*03cc*/ 	.word	0x00000020
        /*03d0*/ 	.short	0x010a
        /*03d2*/ 	.byte	0x06
	.zero		1


	//   ....[43]....
        /*03d4*/ 	.word	0x00002190
        /*03d8*/ 	.word	0x000000ff
        /*03dc*/ 	.word	0x00000020
        /*03e0*/ 	.short	0x010a
        /*03e2*/ 	.byte	0x04
	.zero		1


	//   ....[44]....
        /*03e4*/ 	.word	0x00002450
        /*03e8*/ 	.word	0x00000003
        /*03ec*/ 	.word	0x00000090
        /*03f0*/ 	.short	0x010a
        /*03f2*/ 	.byte	0xff
	.zero		1


	//   ....[45]....
        /*03f4*/ 	.word	0x000025a0
        /*03f8*/ 	.word	0x00000000
        /*03fc*/ 	.word	0x00000000
        /*0400*/ 	.short	0x0101
        /*0402*/ 	.byte	0xff
	.zero		1


	//   ....[46]....
        /*0404*/ 	.word	0x00002b50
        /*0408*/ 	.word	0x000000ff
        /*040c*/ 	.word	0x00000000
        /*0410*/ 	.short	0x010a
        /*0412*/ 	.byte	0x04
	.zero		1


	//   ....[47]....
        /*0414*/ 	.word	0x00002be0
        /*0418*/ 	.word	0x000000ff
        /*041c*/ 	.word	0x00000000
        /*0420*/ 	.short	0x010a
        /*0422*/ 	.byte	0x05
	.zero		1


	//   ....[48]....
        /*0424*/ 	.word	0x00002c70
        /*0428*/ 	.word	0x000000ff
        /*042c*/ 	.word	0x00000000
        /*0430*/ 	.short	0x010a
        /*0432*/ 	.byte	0x05
	.zero		1


	//   ....[49]....
        /*0434*/ 	.word	0x00002d10
        /*0438*/ 	.word	0x00000000
        /*043c*/ 	.word	0x00000000
        /*0440*/ 	.short	0x010a
        /*0442*/ 	.byte	0xff
	.zero		1


	//   ....[50]....
        /*0444*/ 	.word	0x00002e30
        /*0448*/ 	.word	0x00000002
        /*044c*/ 	.word	0x000000f0
        /*0450*/ 	.short	0x010a
        /*0452*/ 	.byte	0xff
	.zero		1


	//   ....[51]....
        /*0454*/ 	.word	0x00002e90
        /*0458*/ 	.word	0x00000004
        /*045c*/ 	.word	0x00000000
        /*0460*/ 	.short	0x0101
        /*0462*/ 	.byte	0xff
	.zero		1


	//   ....[52]....
        /*0464*/ 	.word	0x00002eb0
        /*0468*/ 	.word	0x000000ff
        /*046c*/ 	.word	0x000000a0
        /*0470*/ 	.short	0x010a
        /*0472*/ 	.byte	0x04
	.zero		1


	//   ....[53]....
        /*0474*/ 	.word	0x00002fd0
        /*0478*/ 	.word	0x00000002
        /*047c*/ 	.word	0x00000090
        /*0480*/ 	.short	0x010a
        /*0482*/ 	.byte	0xff
	.zero		1


	//   ....[54]....
        /*0484*/ 	.word	0x000030e0
        /*0488*/ 	.word	0x00000002
        /*048c*/ 	.word	0x00000000
        /*0490*/ 	.short	0x0101
        /*0492*/ 	.byte	0xff
	.zero		1


	//   ....[55]....
        /*0494*/ 	.word	0x00003170
        /*0498*/ 	.word	0x000000ff
        /*049c*/ 	.word	0x000000a0
        /*04a0*/ 	.short	0x0106
        /*04a2*/ 	.byte	0x04
	.zero		1


	//   ....[56]....
        /*04a4*/ 	.word	0x00003190
        /*04a8*/ 	.word	0x000000ff
        /*04ac*/ 	.word	0x000000a0
        /*04b0*/ 	.short	0x010a
        /*04b2*/ 	.byte	0x04
	.zero		1


	//   ....[57]....
        /*04b4*/ 	.word	0x00003220
        /*04b8*/ 	.word	0x000000ff
        /*04bc*/ 	.word	0x000000a0
        /*04c0*/ 	.short	0x0106
        /*04c2*/ 	.byte	0x07
	.zero		1


	//   ....[58]....
        /*04c4*/ 	.word	0x00003260
        /*04c8*/ 	.word	0x00000000
        /*04cc*/ 	.word	0x000000a0
        /*04d0*/ 	.short	0x010a
        /*04d2*/ 	.byte	0xff
	.zero		1


	//   ....[59]....
        /*04d4*/ 	.word	0x000034a0
        /*04d8*/ 	.word	0x000000ff
        /*04dc*/ 	.word	0x00000008
        /*04e0*/ 	.short	0x010a
        /*04e2*/ 	.byte	0x05
	.zero		1


	//   ....[60]....
        /*04e4*/ 	.word	0x000034c0
        /*04e8*/ 	.word	0x000000ff
        /*04ec*/ 	.word	0x00000008
        /*04f0*/ 	.short	0x010a
        /*04f2*/ 	.byte	0x05
	.zero		1


	//   ....[61]....
        /*04f4*/ 	.word	0x00003650
        /*04f8*/ 	.word	0x000000ff
        /*04fc*/ 	.word	0x00000008
        /*0500*/ 	.short	0x010a
        /*0502*/ 	.byte	0x05
	.zero		1


	//   ....[62]....
        /*0504*/ 	.word	0x00003670
        /*0508*/ 	.word	0x000000ff
        /*050c*/ 	.word	0x00000008
        /*0510*/ 	.short	0x010a
        /*0512*/ 	.byte	0x05
	.zero		1


	//   ....[63]....
        /*0514*/ 	.word	0x00003730
        /*0518*/ 	.word	0x000000ff
        /*051c*/ 	.word	0x00000000
        /*0520*/ 	.short	0x0101
        /*0522*/ 	.byte	0x04
	.zero		1


	//   ....[64]....
        /*0524*/ 	.word	0x00003af0
        /*0528*/ 	.word	0x00000000
        /*052c*/ 	.word	0x00000090
        /*0530*/ 	.short	0x010a
        /*0532*/ 	.byte	0xff
	.zero		1


	//   ....[65]....
        /*0534*/ 	.word	0x00003bb0
        /*0538*/ 	.word	0x00000000
        /*053c*/ 	.word	0x00000000
        /*0540*/ 	.short	0x0101
        /*0542*/ 	.byte	0xff
	.zero		1


	//   ....[66]....
        /*0544*/ 	.word	0x00003c70
        /*0548*/ 	.word	0x000000ff
        /*054c*/ 	.word	0x00000000
        /*0550*/ 	.short	0x010a
        /*0552*/ 	.byte	0x04
	.zero		1


	//   ....[67]....
        /*0554*/ 	.word	0x00003c80
        /*0558*/ 	.word	0x000000ff
        /*055c*/ 	.word	0x000000d0
        /*0560*/ 	.short	0x010a
        /*0562*/ 	.byte	0x2e
	.zero		1


	//   ....[68]....
        /*0564*/ 	.word	0x00003d30
        /*0568*/ 	.word	0x000000ff
        /*056c*/ 	.word	0x00000000
        /*0570*/ 	.short	0x010a
        /*0572*/ 	.byte	0x07
	.zero		1


	//   ....[69]....
        /*0574*/ 	.word	0x00003e60
        /*0578*/ 	.word	0x000000ff
        /*057c*/ 	.word	0x00000000
        /*0580*/ 	.short	0x010a
        /*0582*/ 	.byte	0x04
	.zero		1


	//   ....[70]....
        /*0584*/ 	.word	0x000042a0
        /*0588*/ 	.word	0x000000ff
        /*058c*/ 	.word	0x00000000
        /*0590*/ 	.short	0x010a
        /*0592*/ 	.byte	0x04
	.zero		1


	//   ....[71]....
        /*0594*/ 	.word	0x00004330
        /*0598*/ 	.word	0x000000ff
        /*059c*/ 	.word	0x00000000
        /*05a0*/ 	.short	0x010a
        /*05a2*/ 	.byte	0x05
	.zero		1


	//   ....[72]....
        /*05a4*/ 	.word	0x000043c0
        /*05a8*/ 	.word	0x000000ff
        /*05ac*/ 	.word	0x00000000
        /*05b0*/ 	.short	0x010a
        /*05b2*/ 	.byte	0x05
	.zero		1


	//   ....[73]....
        /*05b4*/ 	.word	0x00004460
        /*05b8*/ 	.word	0x00000000
        /*05bc*/ 	.word	0x00000000
        /*05c0*/ 	.short	0x010a
        /*05c2*/ 	.byte	0xff
	.zero		1


	//   ....[74]....
        /*05c4*/ 	.word	0x000044a0
        /*05c8*/ 	.word	0x00000000
        /*05cc*/ 	.word	0x00000000
        /*05d0*/ 	.short	0x010a
        /*05d2*/ 	.byte	0xff
	.zero		1


	//   ....[75]....
        /*05d4*/ 	.word	0x00004510
        /*05d8*/ 	.word	0x000000ff
        /*05dc*/ 	.word	0x00000000
        /*05e0*/ 	.short	0x0101
        /*05e2*/ 	.byte	0x04
	.zero		1


	//   ....[76]....
        /*05e4*/ 	.word	0x00004550
        /*05e8*/ 	.word	0x000000ff
        /*05ec*/ 	.word	0x00000110
        /*05f0*/ 	.short	0x010a
        /*05f2*/ 	.byte	0x29
	.zero		1


	//   ....[77]....
        /*05f4*/ 	.word	0x000045a0
        /*05f8*/ 	.word	0x000000ff
        /*05fc*/ 	.word	0x00000000
        /*0600*/ 	.short	0x0101
        /*0602*/ 	.byte	0x04
	.zero		1


	//   ....[78]....
        /*0604*/ 	.word	0x00004a40
        /*0608*/ 	.word	0x0000000c
        /*060c*/ 	.word	0x00000090
        /*0610*/ 	.short	0x010a
        /*0612*/ 	.byte	0xff
	.zero		1


	//   ....[79]....
        /*0614*/ 	.word	0x00004bb0
        /*0618*/ 	.word	0x00000000
        /*061c*/ 	.word	0x00000000
        /*0620*/ 	.short	0x0101
        /*0622*/ 	.byte	0xff
	.zero		1


	//   ....[80]....
        /*0624*/ 	.word	0x00005040
        /*0628*/ 	.word	0x000000ff
        /*062c*/ 	.word	0x00000088
        /*0630*/ 	.short	0x010a
        /*0632*/ 	.byte	0x15
	.zero		1


	//   ....[81]....
        /*0634*/ 	.word	0x000051c0
        /*0638*/ 	.word	0x000000ff
        /*063c*/ 	.word	0x00000060
        /*0640*/ 	.short	0x010a
        /*0642*/ 	.byte	0x15
	.zero		1


	//   ....[82]....
        /*0644*/ 	.word	0x000053c0
        /*0648*/ 	.word	0x000000ff
        /*064c*/ 	.word	0x00000040
        /*0650*/ 	.short	0x010b
        /*0652*/ 	.byte	0x15
	.zero		1


	//   ....[83]....
        /*0654*/ 	.word	0x000053d0
        /*0658*/ 	.word	0x000000ff
        /*065c*/ 	.word	0x00000000
        /*0660*/ 	.short	0x0101
        /*0662*/ 	.byte	0x06
	.zero		1


	//   ....[84]....
        /*0664*/ 	.word	0x000053e0
        /*0668*/ 	.word	0x000000ff
        /*066c*/ 	.word	0x00000068
        /*0670*/ 	.short	0x010a
        /*0672*/ 	.byte	0x15
	.zero		1


	//   ....[85]....
        /*0674*/ 	.word	0x00005590
        /*0678*/ 	.word	0x000000ff
        /*067c*/ 	.word	0x00000048
        /*0680*/ 	.short	0x010b
        /*0682*/ 	.byte	0x15
	.zero		1


	//   ....[86]....
        /*0684*/ 	.word	0x000055a0
        /*0688*/ 	.word	0x000000ff
        /*068c*/ 	.word	0x00000000
        /*0690*/ 	.short	0x0101
        /*0692*/ 	.byte	0x06
	.zero		1


	//   ....[87]....
        /*0694*/ 	.word	0x000055b0
        /*0698*/ 	.word	0x000000ff
        /*069c*/ 	.word	0x00000070
        /*06a0*/ 	.short	0x010a
        /*06a2*/ 	.byte	0x15
	.zero		1


	//   ....[88]....
        /*06a4*/ 	.word	0x00005760
        /*06a8*/ 	.word	0x000000ff
        /*06ac*/ 	.word	0x00000050
        /*06b0*/ 	.short	0x010b
        /*06b2*/ 	.byte	0x15
	.zero		1


	//   ....[89]....
        /*06b4*/ 	.word	0x00005770
        /*06b8*/ 	.word	0x000000ff
        /*06bc*/ 	.word	0x00000000
        /*06c0*/ 	.short	0x0101
        /*06c2*/ 	.byte	0x06
	.zero		1


	//   ....[90]....
        /*06c4*/ 	.word	0x00005780
        /*06c8*/ 	.word	0x000000ff
        /*06cc*/ 	.word	0x00000078
        /*06d0*/ 	.short	0x010a
        /*06d2*/ 	.byte	0x15
	.zero		1


	//   ....[91]....
        /*06d4*/ 	.word	0x000059c0
        /*06d8*/ 	.word	0x000000ff
        /*06dc*/ 	.word	0x00000058
        /*06e0*/ 	.short	0x010b
        /*06e2*/ 	.byte	0x15
	.zero		1


	//   ....[92]....
        /*06e4*/ 	.word	0x000059d0
        /*06e8*/ 	.word	0x000000ff
        /*06ec*/ 	.word	0x00000000
        /*06f0*/ 	.short	0x0101
        /*06f2*/ 	.byte	0x25
	.zero		1


	//   ....[93]....
        /*06f4*/ 	.word	0x00005a10
        /*06f8*/ 	.word	0x000000ff
        /*06fc*/ 	.word	0x00000060
        /*0700*/ 	.short	0x010a
        /*0702*/ 	.byte	0x15
	.zero		1


	//   ....[94]....
        /*0704*/ 	.word	0x00005a30
        /*0708*/ 	.word	0x000000ff
        /*070c*/ 	.word	0x00000068
        /*0710*/ 	.short	0x010a
        /*0712*/ 	.byte	0x15
	.zero		1


	//   ....[95]....
        /*0714*/ 	.word	0x00005a50
        /*0718*/ 	.word	0x000000ff
        /*071c*/ 	.word	0x00000070
        /*0720*/ 	.short	0x010a
        /*0722*/ 	.byte	0x15
	.zero		1


	//   ....[96]....
        /*0724*/ 	.word	0x00005a90
        /*0728*/ 	.word	0x00000000
        /*072c*/ 	.word	0x00000078
        /*0730*/ 	.short	0x010a
        /*0732*/ 	.byte	0xff
	.zero		1


	//   ....[97]....
        /*0734*/ 	.word	0x00005df0
        /*0738*/ 	.word	0x00000003
        /*073c*/ 	.word	0x00000090
        /*0740*/ 	.short	0x010a
        /*0742*/ 	.byte	0xff
	.zero		1


	//   ....[98]....
        /*0744*/ 	.word	0x00005f70
        /*0748*/ 	.word	0x00000000
        /*074c*/ 	.word	0x00000000
        /*0750*/ 	.short	0x0101
        /*0752*/ 	.byte	0xff
	.zero		1


	//   ....[99]....
        /*0754*/ 	.word	0x00006ae0
        /*0758*/ 	.word	0x000000ff
        /*075c*/ 	.word	0x00000040
        /*0760*/ 	.short	0x010a
        /*0762*/ 	.byte	0x2b
	.zero		1


	//   ....[100]....
        /*0764*/ 	.word	0x00006b20
        /*0768*/ 	.word	0x0000004b
        /*076c*/ 	.word	0x000000b0
        /*0770*/ 	.short	0x010a
        /*0772*/ 	.byte	0xff
	.zero		1


	//   ....[101]....
        /*0774*/ 	.word	0x00006c10
        /*0778*/ 	.word	0x000000ff
        /*077c*/ 	.word	0x00000040
        /*0780*/ 	.short	0x010a
        /*0782*/ 	.byte	0x2b
	.zero		1


	//   ....[102]....
        /*0784*/ 	.word	0x00006d00
        /*0788*/ 	.word	0x0000004b
        /*078c*/ 	.word	0x000000b0
        /*0790*/ 	.short	0x010a
        /*0792*/ 	.byte	0xff
	.zero		1


	//   ....[103]....
        /*0794*/ 	.word	0x00007520
        /*0798*/ 	.word	0x00000000
        /*079c*/ 	.word	0x00000000
        /*07a0*/ 	.short	0x0101
        /*07a2*/ 	.byte	0xff
	.zero		1


	//   ....[104]....
        /*07a4*/ 	.word	0x00007530
        /*07a8*/ 	.word	0x00000003
        /*07ac*/ 	.word	0x00000040
        /*07b0*/ 	.short	0x010a
        /*07b2*/ 	.byte	0xff
	.zero		1


	//   ....[105]....
        /*07b4*/ 	.word	0x00007610
        /*07b8*/ 	.word	0x00000003
        /*07bc*/ 	.word	0x00000040
        /*07c0*/ 	.short	0x010a
        /*07c2*/ 	.byte	0xff
	.zero		1


	//   ....[106]....
        /*07c4*/ 	.word	0x00007ed0
        /*07c8*/ 	.word	0x0000004d
        /*07cc*/ 	.word	0x00000000
        /*07d0*/ 	.short	0x0101
        /*07d2*/ 	.byte	0xff
	.zero		1


	//   ....[107]....
        /*07d4*/ 	.word	0x00007ef0
        /*07d8*/ 	.word	0x00000000
        /*07dc*/ 	.word	0x00000040
        /*07e0*/ 	.short	0x010a
        /*07e2*/ 	.byte	0xff
	.zero		1


	//   ....[108]....
        /*07e4*/ 	.word	0x00007fc0
        /*07e8*/ 	.word	0x00000000
        /*07ec*/ 	.word	0x00000040
        /*07f0*/ 	.short	0x010a
        /*07f2*/ 	.byte	0xff
	.zero		1


	//   ....[109]....
        /*07f4*/ 	.word	0x00008880
        /*07f8*/ 	.word	0x0000004d
        /*07fc*/ 	.word	0x00000000
        /*0800*/ 	.short	0x0101
        /*0802*/ 	.byte	0xff
	.zero		1


	//   ....[110]....
        /*0804*/ 	.word	0x000088a0
        /*0808*/ 	.word	0x00000000
        /*080c*/ 	.word	0x00000040
        /*0810*/ 	.short	0x010a
        /*0812*/ 	.byte	0xff
	.zero		1


	//   ....[111]....
        /*0814*/ 	.word	0x00008970
        /*0818*/ 	.word	0x00000000
        /*081c*/ 	.word	0x00000040
        /*0820*/ 	.short	0x010a
        /*0822*/ 	.byte	0xff
	.zero		1


	//   ....[112]....
        /*0824*/ 	.word	0x00008c80
        /*0828*/ 	.word	0x0000004b
        /*082c*/ 	.word	0x00000000
        /*0830*/ 	.short	0x0101
        /*0832*/ 	.byte	0xff
	.zero		1


	//   ....[113]....
        /*0834*/ 	.word	0x00009280
        /*0838*/ 	.word	0x00000002
        /*083c*/ 	.word	0x00000000
        /*0840*/ 	.short	0x0101
        /*0842*/ 	.byte	0xff
	.zero		1


	//   ....[114]....
        /*0844*/ 	.word	0x00009510
        /*0848*/ 	.word	0x000000ff
        /*084c*/ 	.word	0x00000000
        /*0850*/ 	.short	0x0101
        /*0852*/ 	.byte	0x04
	.zero		1


	//   ....[115]....
        /*0854*/ 	.word	0x00009530
        /*0858*/ 	.word	0x00000003
        /*085c*/ 	.word	0x00000100
        /*0860*/ 	.short	0x010a
        /*0862*/ 	.byte	0xff
	.zero		1


	//   ....[116]....
        /*0864*/ 	.word	0x00009590
        /*0868*/ 	.word	0x00000000
        /*086c*/ 	.word	0x00000020
        /*0870*/ 	.short	0x010a
        /*0872*/ 	.byte	0xff
	.zero		1


	//   ....[117]....
        /*0874*/ 	.word	0x000095f0
        /*0878*/ 	.word	0x00000000
        /*087c*/ 	.word	0x00000020
        /*0880*/ 	.short	0x010a
        /*0882*/ 	.byte	0xff
	.zero		1


	//   ....[118]....
        /*0884*/ 	.word	0x00009640
        /*0888*/ 	.word	0x00000003
        /*088c*/ 	.word	0x00000090
        /*0890*/ 	.short	0x010a
        /*0892*/ 	.byte	0xff
	.zero		1


	//   ....[119]....
        /*0894*/ 	.word	0x000096a0
        /*0898*/ 	.word	0x00000000
        /*089c*/ 	.word	0x00000000
        /*08a0*/ 	.short	0x010a
        /*08a2*/ 	.byte	0xff
	.zero		1


	//   ....[120]....
        /*08a4*/ 	.word	0x00009700
        /*08a8*/ 	.word	0x00000000
        /*08ac*/ 	.word	0x00000000
        /*08b0*/ 	.short	0x010a
        /*08b2*/ 	.byte	0xff
	.zero		1


	//   ....[121]....
        /*08b4*/ 	.word	0x00009760
        /*08b8*/ 	.word	0x00000000
        /*08bc*/ 	.word	0x00000000
        /*08c0*/ 	.short	0x010a
        /*08c2*/ 	.byte	0xff
	.zero		1


	//   ....[122]....
        /*08c4*/ 	.word	0x000097b0
        /*08c8*/ 	.word	0x00000002
        /*08cc*/ 	.word	0x000000f0
        /*08d0*/ 	.short	0x010a
        /*08d2*/ 	.byte	0xff
	.zero		1


	//   ....[123]....
        /*08d4*/ 	.word	0x00009810
        /*08d8*/ 	.word	0x00000002
        /*08dc*/ 	.word	0x000000a0
        /*08e0*/ 	.short	0x010a
        /*08e2*/ 	.byte	0xff
	.zero		1


	//   ....[124]....
        /*08e4*/ 	.word	0x00009860
        /*08e8*/ 	.word	0x00000002
        /*08ec*/ 	.word	0x00000090
        /*08f0*/ 	.short	0x010a
        /*08f2*/ 	.byte	0xff
	.zero		1


	//   ....[125]....
        /*08f4*/ 	.word	0x000098c0
        /*08f8*/ 	.word	0x00000000
        /*08fc*/ 	.word	0x000000a0
        /*0900*/ 	.short	0x010a
        /*0902*/ 	.byte	0xff
	.zero		1


	//   ....[126]....
        /*0904*/ 	.word	0x00009920
        /*0908*/ 	.word	0x00000000
        /*090c*/ 	.word	0x00000008
        /*0910*/ 	.short	0x010a
        /*0912*/ 	.byte	0xff
	.zero		1


	//   ....[127]....
        /*0914*/ 	.word	0x00009a10
        /*0918*/ 	.word	0x00000000
        /*091c*/ 	.word	0x00000008
        /*0920*/ 	.short	0x010a
        /*0922*/ 	.byte	0xff
	.zero		1


	//   ....[128]....
        /*0924*/ 	.word	0x00009a60
        /*0928*/ 	.word	0x00000000
        /*092c*/ 	.word	0x00000090
        /*0930*/ 	.short	0x010a
        /*0932*/ 	.byte	0xff
	.zero		1


	//   ....[129]....
        /*0934*/ 	.word	0x00009ac0
        /*0938*/ 	.word	0x00000000
        /*093c*/ 	.word	0x000000d0
        /*0940*/ 	.short	0x010a
        /*0942*/ 	.byte	0xff
	.zero		1


	//   ....[130]....
        /*0944*/ 	.word	0x00009b20
        /*0948*/ 	.word	0x00000000
        /*094c*/ 	.word	0x00000000
        /*0950*/ 	.short	0x010a
        /*0952*/ 	.byte	0xff
	.zero		1


	//   ....[131]....
        /*0954*/ 	.word	0x00009b80
        /*0958*/ 	.word	0x00000000
        /*095c*/ 	.word	0x00000000
        /*0960*/ 	.short	0x010a
        /*0962*/ 	.byte	0xff
	.zero		1


	//   ....[132]....
        /*0964*/ 	.word	0x00009be0
        /*0968*/ 	.word	0x00000000
        /*096c*/ 	.word	0x00000000
        /*0970*/ 	.short	0x010a
        /*0972*/ 	.byte	0xff
	.zero		1


	//   ....[133]....
        /*0974*/ 	.word	0x00009c40
        /*0978*/ 	.word	0x00000000
        /*097c*/ 	.word	0x00000000
        /*0980*/ 	.short	0x010a
        /*0982*/ 	.byte	0xff
	.zero		1


	//   ....[134]....
        /*0984*/ 	.word	0x00009ca0
        /*0988*/ 	.word	0x00000000
        /*098c*/ 	.word	0x00000110
        /*0990*/ 	.short	0x010a
        /*0992*/ 	.byte	0xff
	.zero		1


	//   ....[135]....
        /*0994*/ 	.word	0x00009cf0
        /*0998*/ 	.word	0x0000000c
        /*099c*/ 	.word	0x00000090
        /*09a0*/ 	.short	0x010a
        /*09a2*/ 	.byte	0xff
	.zero		1


	//   ....[136]....
        /*09a4*/ 	.word	0x00009d50
        /*09a8*/ 	.word	0x00000000
        /*09ac*/ 	.word	0x00000088
        /*09b0*/ 	.short	0x010a
        /*09b2*/ 	.byte	0xff
	.zero		1


	//   ....[137]....
        /*09b4*/ 	.word	0x00009db0
        /*09b8*/ 	.word	0x00000000
        /*09bc*/ 	.word	0x00000060
        /*09c0*/ 	.short	0x010a
        /*09c2*/ 	.byte	0xff
	.zero		1


	//   ....[138]....
        /*09c4*/ 	.word	0x00009e10
        /*09c8*/ 	.word	0x00000000
        /*09cc*/ 	.word	0x00000068
        /*09d0*/ 	.short	0x010a
        /*09d2*/ 	.byte	0xff
	.zero		1


	//   ....[139]....
        /*09d4*/ 	.word	0x00009e70
        /*09d8*/ 	.word	0x00000000
        /*09dc*/ 	.word	0x00000070
        /*09e0*/ 	.short	0x010a
        /*09e2*/ 	.byte	0xff
	.zero		1


	//   ....[140]....
        /*09e4*/ 	.word	0x00009ed0
        /*09e8*/ 	.word	0x00000000
        /*09ec*/ 	.word	0x00000078
        /*09f0*/ 	.short	0x010a
        /*09f2*/ 	.byte	0xff
	.zero		1


	//   ....[141]....
        /*09f4*/ 	.word	0x00009f30
        /*09f8*/ 	.word	0x00000000
        /*09fc*/ 	.word	0x00000060
        /*0a00*/ 	.short	0x010a
        /*0a02*/ 	.byte	0xff
	.zero		1


	//   ....[142]....
        /*0a04*/ 	.word	0x00009f90
        /*0a08*/ 	.word	0x00000000
        /*0a0c*/ 	.word	0x00000068
        /*0a10*/ 	.short	0x010a
        /*0a12*/ 	.byte	0xff
	.zero		1


	//   ....[143]....
        /*0a14*/ 	.word	0x00009ff0
        /*0a18*/ 	.word	0x00000000
        /*0a1c*/ 	.word	0x00000070
        /*0a20*/ 	.short	0x010a
        /*0a22*/ 	.byte	0xff
	.zero		1


	//   ....[144]....
        /*0a24*/ 	.word	0x0000a040
        /*0a28*/ 	.word	0x00000003
        /*0a2c*/ 	.word	0x00000090
        /*0a30*/ 	.short	0x010a
        /*0a32*/ 	.byte	0xff
	.zero		1


	//   ....[145]....
        /*0a34*/ 	.word	0x0000a0a0
        /*0a38*/ 	.word	0x00000002
        /*0a3c*/ 	.word	0x00000040
        /*0a40*/ 	.short	0x010a
        /*0a42*/ 	.byte	0xff
	.zero		1


	//   ....[146]....
        /*0a44*/ 	.word	0x0000a0f0
        /*0a48*/ 	.word	0x0000004b
        /*0a4c*/ 	.word	0x000000b0
        /*0a50*/ 	.short	0x010a
        /*0a52*/ 	.byte	0xff
	.zero		1


	//   ....[147]....
        /*0a54*/ 	.word	0x0000a140
        /*0a58*/ 	.word	0x00000003
        /*0a5c*/ 	.word	0x00000040
        /*0a60*/ 	.short	0x010a
        /*0a62*/ 	.byte	0xff
	.zero		1


	//   ....[148]....
        /*0a64*/ 	.word	0x0000a190
        /*0a68*/ 	.word	0x00000000
        /*0a6c*/ 	.word	0x00000040
        /*0a70*/ 	.short	0x010a
        /*0a72*/ 	.byte	0xff
	.zero		1


	//   ....[149]....
        /*0a74*/ 	.word	0x0000a1e0
        /*0a78*/ 	.word	0x00000000
        /*0a7c*/ 	.word	0x00000040
        /*0a80*/ 	.short	0x010a
        /*0a82*/ 	.byte	0xff
	.zero		1


	//----- nvinfo : EIATTR_NUM_MBARRIERS
	.align		4
.L_47:
        /*0a84*/ 	.byte	0x03, 0x38
        /*0a86*/ 	.short	0x0023


	//----- nvinfo : EIATTR_EXIT_INSTR_OFFSETS
	.align		4
        /*0a88*/ 	.byte	0x04, 0x1c
        /*0a8a*/ 	.short	(.L_49 - .L_48)


	//   ....[0]....
.L_48:
        /*0a8c*/ 	.word	0x00002d40


	//   ....[1]....
        /*0a90*/ 	.word	0x00003230


	//   ....[2]....
        /*0a94*/ 	.word	0x00003290


	//   ....[3]....
        /*0a98*/ 	.word	0x000047d0


	//   ....[4]....
        /*0a9c*/ 	.word	0x00005ac0


	//   ....[5]....
        /*0aa0*/ 	.word	0x00005b00


	//   ....[6]....
        /*0aa4*/ 	.word	0x00009400


	//   ....[7]....
        /*0aa8*/ 	.word	0x00009480


	//   ....[8]....
        /*0aac*/ 	.word	0x000094b0


	//   ....[9]....
        /*0ab0*/ 	.word	0x00009520


	//----- nvinfo : EIATTR_MAX_THREADS
	.align		4
.L_49:
        /*0ab4*/ 	.byte	0x04, 0x05
        /*0ab6*/ 	.short	(.L_51 - .L_50)
.L_50:
        /*0ab8*/ 	.word	0x00000100
        /*0abc*/ 	.word	0x00000001
        /*0ac0*/ 	.word	0x00000001


	//----- nvinfo : EIATTR_CRS_STACK_SIZE
	.align		4
.L_51:
        /*0ac4*/ 	.byte	0x04, 0x1e
        /*0ac6*/ 	.short	(.L_53 - .L_52)
.L_52:
        /*0ac8*/ 	.word	0x00000000


	//----- nvinfo : EIATTR_CBANK_PARAM_SIZE
	.align		4
.L_53:
        /*0acc*/ 	.byte	0x03, 0x19
        /*0ace*/ 	.short	0x0800


	//----- nvinfo : EIATTR_PARAM_CBANK
	.align		4
        /*0ad0*/ 	.byte	0x04, 0x0a
        /*0ad2*/ 	.short	(.L_55 - .L_54)
	.align		4
.L_54:
        /*0ad4*/ 	.word	index@(.nv.constant0._ZN7cutlass13device_kernelINS_4gemm6kernel13GemmUniversalIN4cute5tupleIJiiiiEEENS1_10collective13CollectiveMmaINS1_35MainloopSm100TmaUmmaWarpSpecializedILi4ELi2ELi4ENS5_IJNS4_1CILi2EEESB_NSA_ILi1EEEEEEEENS5_IJNSA_ILi128EEESF_NSA_ILi64EEEEEENS_10tfloat32_tENS5_IJlSC_lEEESI_SJ_NS4_8TiledMMAINS4_8MMA_AtomIJNS4_23SM100_MMA_TF32_2x1SM_SSISI_SI_fLi128ELi128ELNS4_4UMMA5MajorE0ELSO_0ELNSN_7ScaleInE0ELSP_0EEEEEENS4_6LayoutINS5_IJSC_SC_SC_EEENS5_IJNSA_ILi0EEESU_SU_EEEEENS5_IJNS4_10UnderscoreESX_SX_EEEEENS4_28SM100_TMA_2SM_LOAD_MULTICASTENS4_14ComposedLayoutINS4_7SwizzleILi3ELi4ELi3EEENS4_18smem_ptr_flag_bitsILi32EEENSS_INS5_IJNSA_ILi8EEENSA_ILi32EEEEEENS5_IJS17_SC_EEEEEEEvNS4_8identityENS4_18SM100_TMA_2SM_LOADES1B_vS1C_EENS_8epilogue10collective18CollectiveEpilogueINS1F_23Sm100TmaWarpSpecializedILi4ELi2ELi16ELb1ELb0EEEJNS5_IJSG_SF_SG_EEENS5_IJNSS_ISG_SC_EENSS_INS5_IJNSA_ILi16EEESB_EEENS5_IJSC_SG_EEEEEEEESI_SJ_SI_SJ_NS1F_6fusion15FusionCallbacksIS1J_NS1R_17LinearCombinationISI_fSI_fLNS_15FloatRoundStyleE2EEES1K_S1Q_JEEENS4_5SM1004TMEM4LOAD26SM100_TMEM_LOAD_32dp32b16xENS4_13SM90_TMA_LOADENS11_INS12_ILi2ELi4ELi3EEES15_NSS_INS5_IJS16_S1M_EEENS5_IJS1M_SC_EEEEEEENS4_39AutoVectorizingCopyWithAssumedAlignmentILi128EEENS4_14SM90_TMA_STOREES26_S28_S28_EEEvvEEEEvNT_6ParamsE)
        /*0ad8*/ 	.short	0x0380
        /*0ada*/ 	.short	0x0800


	//----- nvinfo : EIATTR_SW_WAR
	.align		4
.L_55:
        /*0adc*/ 	.byte	0x04, 0x36
        /*0ade*/ 	.short	(.L_57 - .L_56)
.L_56:
        /*0ae0*/ 	.word	0x00000008
.L_57:


//--------------------- .nv.callgraph             --------------------------
	.section	.nv.callgraph,"",@"SHT_CUDA_CALLGRAPH"
	.align	4
	.sectionentsize	8
	.align		4
        /*0000*/ 	.word	0x00000000
	.align		4
        /*0004*/ 	.word	0xffffffff
	.align		4
        /*0008*/ 	.word	index@(_ZN7cutlass13device_kernelINS_4gemm6kernel13GemmUniversalIN4cute5tupleIJiiiiEEENS1_10collective13CollectiveMmaINS1_35MainloopSm100TmaUmmaWarpSpecializedILi4ELi2ELi4ENS5_IJNS4_1CILi2EEESB_NSA_ILi1EEEEEEEENS5_IJNSA_ILi128EEESF_NSA_ILi64EEEEEENS_10tfloat32_tENS5_IJlSC_lEEESI_SJ_NS4_8TiledMMAINS4_8MMA_AtomIJNS4_23SM100_MMA_TF32_2x1SM_SSISI_SI_fLi128ELi128ELNS4_4UMMA5MajorE0ELSO_0ELNSN_7ScaleInE0ELSP_0EEEEEENS4_6LayoutINS5_IJSC_SC_SC_EEENS5_IJNSA_ILi0EEESU_SU_EEEEENS5_IJNS4_10UnderscoreESX_SX_EEEEENS4_28SM100_TMA_2SM_LOAD_MULTICASTENS4_14ComposedLayoutINS4_7SwizzleILi3ELi4ELi3EEENS4_18smem_ptr_flag_bitsILi32EEENSS_INS5_IJNSA_ILi8EEENSA_ILi32EEEEEENS5_IJS17_SC_EEEEEEEvNS4_8identityENS4_18SM100_TMA_2SM_LOADES1B_vS1C_EENS_8epilogue10collective18CollectiveEpilogueINS1F_23Sm100TmaWarpSpecializedILi4ELi2ELi16ELb1ELb0EEEJNS5_IJSG_SF_SG_EEENS5_IJNSS_ISG_SC_EENSS_INS5_IJNSA_ILi16EEESB_EEENS5_IJSC_SG_EEEEEEEESI_SJ_SI_SJ_NS1F_6fusion15FusionCallbacksIS1J_NS1R_17LinearCombinationISI_fSI_fLNS_15FloatRoundStyleE2EEES1K_S1Q_JEEENS4_5SM1004TMEM4LOAD26SM100_TMEM_LOAD_32dp32b16xENS4_13SM90_TMA_LOADENS11_INS12_ILi2ELi4ELi3EEES15_NSS_INS5_IJS16_S1M_EEENS5_IJS1M_SC_EEEEEEENS4_39AutoVectorizingCopyWithAssumedAlignmentILi128EEENS4_14SM90_TMA_STOREES26_S28_S28_EEEvvEEEEvNT_6ParamsE)
	.align		4
        /*000c*/ 	.word	index@(__assertfail)
	.align		4
        /*0010*/ 	.word	0x00000000
	.align		4
        /*0014*/ 	.word	0xfffffffe
	.align		4
        /*0018*/ 	.word	0x00000000
	.align		4
        /*001c*/ 	.word	0xfffffffd
	.align		4
        /*0020*/ 	.word	0x00000000
	.align		4
        /*0024*/ 	.word	0xfffffffc


//--------------------- .nv.constant4             --------------------------
	.section	.nv.constant4,"a",@progbits
	.align	8
	.align		8
.nv.constant4:
        /*0000*/ 	.dword	__assertfail
	.align		8
        /*0008*/ 	.dword	__unnamed_1
	.align		8
        /*0010*/ 	.dword	__unnamed_2
	.align		8
        /*0018*/ 	.dword	_ZN40_INTERNAL_d09f401b_4_k_cu_d45046e6_104534cuda3std3__45__cpo5beginE
	.align		8
        /*0020*/ 	.dword	_ZN40_INTERNAL_d09f401b_4_k_cu_d45046e6_104534cuda3std3__45__cpo3endE
	.align		8
        /*0028*/ 	.dword	_ZN40_INTERNAL_d09f401b_4_k_cu_d45046e6_104534cuda3std3__45__cpo6cbeginE
	.align		8
        /*0030*/ 	.dword	_ZN40_INTERNAL_d09f401b_4_k_cu_d45046e6_104534cuda3std3__45__cpo4cendE
	.align		8
        /*0038*/ 	.dword	_ZN40_INTERNAL_d09f401b_4_k_cu_d45046e6_104534cuda3std3__442_GLOBAL__N__d09f401b_4_k_cu_d45046e6_104536ignoreE
	.align		8
        /*0040*/ 	.dword	_ZN40_INTERNAL_d09f401b_4_k_cu_d45046e6_104534cuda3std3__419piecewise_constructE
	.align		8
        /*0048*/ 	.dword	_ZN40_INTERNAL_d09f401b_4_k_cu_d45046e6_104534cuda3std3__48in_placeE
	.align		8
        /*0050*/ 	.dword	_ZN40_INTERNAL_d09f401b_4_k_cu_d45046e6_104534cuda3std6ranges3__45__cpo4swapE
	.align		8
        /*0058*/ 	.dword	_ZN40_INTERNAL_d09f401b_4_k_cu_d45046e6_104534cuda3std6ranges3__45__cpo9iter_moveE
	.align		8
        /*0060*/ 	.dword	_ZN40_INTERNAL_d09f401b_4_k_cu_d45046e6_104534cute7productE
	.align		8
        /*0068*/ 	.dword	_ZN40_INTERNAL_d09f401b_4_k_cu_d45046e6_104534cute1_E
	.align		8
        /*0070*/ 	.dword	$str$25
	.align		8
        /*0078*/ 	.dword	$str$26
	.align		8
        /*0080*/ 	.dword	$str$27
	.align		8
        /*0088*/ 	.dword	$str$28


//--------------------- .text._ZN7cutlass13device_kernelINS_4gemm6kernel13GemmUniversalIN4cute5tupleIJiiiiEEENS1_10collective13CollectiveMmaINS1_35MainloopSm100TmaUmmaWarpSpecializedILi4ELi2ELi4ENS5_IJNS4_1CILi2EEESB_NSA_ILi1EEEEEEEENS5_IJNSA_ILi128EEESF_NSA_ILi64EEEEEENS_10tfloat32_tENS5_IJlSC_lEEESI_SJ_NS4_8TiledMMAINS4_8MMA_AtomIJNS4_23SM100_MMA_TF32_2x1SM_SSISI_SI_fLi128ELi128ELNS4_4UMMA5MajorE0ELSO_0ELNSN_7ScaleInE0ELSP_0EEEEEENS4_6LayoutINS5_IJSC_SC_SC_EEENS5_IJNSA_ILi0EEESU_SU_EEEEENS5_IJNS4_10UnderscoreESX_SX_EEEEENS4_28SM100_TMA_2SM_LOAD_MULTICASTENS4_14ComposedLayoutINS4_7SwizzleILi3ELi4ELi3EEENS4_18smem_ptr_flag_bitsILi32EEENSS_INS5_IJNSA_ILi8EEENSA_ILi32EEEEEENS5_IJS17_SC_EEEEEEEvNS4_8identityENS4_18SM100_TMA_2SM_LOADES1B_vS1C_EENS_8epilogue10collective18CollectiveEpilogueINS1F_23Sm100TmaWarpSpecializedILi4ELi2ELi16ELb1ELb0EEEJNS5_IJSG_SF_SG_EEENS5_IJNSS_ISG_SC_EENSS_INS5_IJNSA_ILi16EEESB_EEENS5_IJSC_SG_EEEEEEEESI_SJ_SI_SJ_NS1F_6fusion15FusionCallbacksIS1J_NS1R_17LinearCombinationISI_fSI_fLNS_15FloatRoundStyleE2EEES1K_S1Q_JEEENS4_5SM1004TMEM4LOAD26SM100_TMEM_LOAD_32dp32b16xENS4_13SM90_TMA_LOADENS11_INS12_ILi2ELi4ELi3EEES15_NSS_INS5_IJS16_S1M_EEENS5_IJS1M_SC_EEEEEEENS4_39AutoVectorizingCopyWithAssumedAlignmentILi128EEENS4_14SM90_TMA_STOREES26_S28_S28_EEEvvEEEEvNT_6ParamsE --------------------------
	.section	.text._ZN7cutlass13device_kernelINS_4gemm6kernel13GemmUniversalIN4cute5tupleIJiiiiEEENS1_10collective13CollectiveMmaINS1_35MainloopSm100TmaUmmaWarpSpecializedILi4ELi2ELi4ENS5_IJNS4_1CILi2EEESB_NSA_ILi1EEEEEEEENS5_IJNSA_ILi128EEESF_NSA_ILi64EEEEEENS_10tfloat32_tENS5_IJlSC_lEEESI_SJ_NS4_8TiledMMAINS4_8MMA_AtomIJNS4_23SM100_MMA_TF32_2x1SM_SSISI_SI_fLi128ELi128ELNS4_4UMMA5MajorE0ELSO_0ELNSN_7ScaleInE0ELSP_0EEEEEENS4_6LayoutINS5_IJSC_SC_SC_EEENS5_IJNSA_ILi0EEESU_SU_EEEEENS5_IJNS4_10UnderscoreESX_SX_EEEEENS4_28SM100_TMA_2SM_LOAD_MULTICASTENS4_14ComposedLayoutINS4_7SwizzleILi3ELi4ELi3EEENS4_18smem_ptr_flag_bitsILi32EEENSS_INS5_IJNSA_ILi8EEENSA_ILi32EEEEEENS5_IJS17_SC_EEEEEEEvNS4_8identityENS4_18SM100_TMA_2SM_LOADES1B_vS1C_EENS_8epilogue10collective18CollectiveEpilogueINS1F_23Sm100TmaWarpSpecializedILi4ELi2ELi16ELb1ELb0EEEJNS5_IJSG_SF_SG_EEENS5_IJNSS_ISG_SC_EENSS_INS5_IJNSA_ILi16EEESB_EEENS5_IJSC_SG_EEEEEEEESI_SJ_SI_SJ_NS1F_6fusion15FusionCallbacksIS1J_NS1R_17LinearCombinationISI_fSI_fLNS_15FloatRoundStyleE2EEES1K_S1Q_JEEENS4_5SM1004TMEM4LOAD26SM100_TMEM_LOAD_32dp32b16xENS4_13SM90_TMA_LOADENS11_INS12_ILi2ELi4ELi3EEES15_NSS_INS5_IJS16_S1M_EEENS5_IJS1M_SC_EEEEEEENS4_39AutoVectorizingCopyWithAssumedAlignmentILi128EEENS4_14SM90_TMA_STOREES26_S28_S28_EEEvvEEEEvNT_6ParamsE,"ax",@progbits
	.align	128
.text._ZN7cutlass13device_kernelINS_4gemm6kernel13GemmUniversalIN4cute5tupleIJiiiiEEENS1_10collective13CollectiveMmaINS1_35MainloopSm100TmaUmmaWarpSpecializedILi4ELi2ELi4ENS5_IJNS4_1CILi2EEESB_NSA_ILi1EEEEEEEENS5_IJNSA_ILi128EEESF_NSA_ILi64EEEEEENS_10tfloat32_tENS5_IJlSC_lEEESI_SJ_NS4_8TiledMMAINS4_8MMA_AtomIJNS4_23SM100_MMA_TF32_2x1SM_SSISI_SI_fLi128ELi128ELNS4_4UMMA5MajorE0ELSO_0ELNSN_7ScaleInE0ELSP_0EEEEEENS4_6LayoutINS5_IJSC_SC_SC_EEENS5_IJNSA_ILi0EEESU_SU_EEEEENS5_IJNS4_10UnderscoreESX_SX_EEEEENS4_28SM100_TMA_2SM_LOAD_MULTICASTENS4_14ComposedLayoutINS4_7SwizzleILi3ELi4ELi3EEENS4_18smem_ptr_flag_bitsILi32EEENSS_INS5_IJNSA_ILi8EEENSA_ILi32EEEEEENS5_IJS17_SC_EEEEEEEvNS4_8identityENS4_18SM100_TMA_2SM_LOADES1B_vS1C_EENS_8epilogue10collective18CollectiveEpilogueINS1F_23Sm100TmaWarpSpecializedILi4ELi2ELi16ELb1ELb0EEEJNS5_IJSG_SF_SG_EEENS5_IJNSS_ISG_SC_EENSS_INS5_IJNSA_ILi16EEESB_EEENS5_IJSC_SG_EEEEEEEESI_SJ_SI_SJ_NS1F_6fusion15FusionCallbacksIS1J_NS1R_17LinearCombinationISI_fSI_fLNS_15FloatRoundStyleE2EEES1K_S1Q_JEEENS4_5SM1004TMEM4LOAD26SM100_TMEM_LOAD_32dp32b16xENS4_13SM90_TMA_LOADENS11_INS12_ILi2ELi4ELi3EEES15_NSS_INS5_IJS16_S1M_EEENS5_IJS1M_SC_EEEEEEENS4_39AutoVectorizingCopyWithAssumedAlignmentILi128EEENS4_14SM90_TMA_STOREES26_S28_S28_EEEvvEEEEvNT_6ParamsE:
        .type           _ZN7cutlass13device_kernelINS_4gemm6kernel13GemmUniversalIN4cute5tupleIJiiiiEEENS1_10collective13CollectiveMmaINS1_35MainloopSm100TmaUmmaWarpSpecializedILi4ELi2ELi4ENS5_IJNS4_1CILi2EEESB_NSA_ILi1EEEEEEEENS5_IJNSA_ILi128EEESF_NSA_ILi64EEEEEENS_10tfloat32_tENS5_IJlSC_lEEESI_SJ_NS4_8TiledMMAINS4_8MMA_AtomIJNS4_23SM100_MMA_TF32_2x1SM_SSISI_SI_fLi128ELi128ELNS4_4UMMA5MajorE0ELSO_0ELNSN_7ScaleInE0ELSP_0EEEEEENS4_6LayoutINS5_IJSC_SC_SC_EEENS5_IJNSA_ILi0EEESU_SU_EEEEENS5_IJNS4_10UnderscoreESX_SX_EEEEENS4_28SM100_TMA_2SM_LOAD_MULTICASTENS4_14ComposedLayoutINS4_7SwizzleILi3ELi4ELi3EEENS4_18smem_ptr_flag_bitsILi32EEENSS_INS5_IJNSA_ILi8EEENSA_ILi32EEEEEENS5_IJS17_SC_EEEEEEEvNS4_8identityENS4_18SM100_TMA_2SM_LOADES1B_vS1C_EENS_8epilogue10collective18CollectiveEpilogueINS1F_23Sm100TmaWarpSpecializedILi4ELi2ELi16ELb1ELb0EEEJNS5_IJSG_SF_SG_EEENS5_IJNSS_ISG_SC_EENSS_INS5_IJNSA_ILi16EEESB_EEENS5_IJSC_SG_EEEEEEEESI_SJ_SI_SJ_NS1F_6fusion15FusionCallbacksIS1J_NS1R_17LinearCombinationISI_fSI_fLNS_15FloatRoundStyleE2EEES1K_S1Q_JEEENS4_5SM1004TMEM4LOAD26SM100_TMEM_LOAD_32dp32b16xENS4_13SM90_TMA_LOADENS11_INS12_ILi2ELi4ELi3EEES15_NSS_INS5_IJS16_S1M_EEENS5_IJS1M_SC_EEEEEEENS4_39AutoVectorizingCopyWithAssumedAlignmentILi128EEENS4_14SM90_TMA_STOREES26_S28_S28_EEEvvEEEEvNT_6ParamsE,@function
        .size           _ZN7cutlass13device_kernelINS_4gemm6kernel13GemmUniversalIN4cute5tupleIJiiiiEEENS1_10collective13CollectiveMmaINS1_35MainloopSm100TmaUmmaWarpSpecializedILi4ELi2ELi4ENS5_IJNS4_1CILi2EEESB_NSA_ILi1EEEEEEEENS5_IJNSA_ILi128EEESF_NSA_ILi64EEEEEENS_10tfloat32_tENS5_IJlSC_lEEESI_SJ_NS4_8TiledMMAINS4_8MMA_AtomIJNS4_23SM100_MMA_TF32_2x1SM_SSISI_SI_fLi128ELi128ELNS4_4UMMA5MajorE0ELSO_0ELNSN_7ScaleInE0ELSP_0EEEEEENS4_6LayoutINS5_IJSC_SC_SC_EEENS5_IJNSA_ILi0EEESU_SU_EEEEENS5_IJNS4_10UnderscoreESX_SX_EEEEENS4_28SM100_TMA_2SM_LOAD_MULTICASTENS4_14ComposedLayoutINS4_7SwizzleILi3ELi4ELi3EEENS4_18smem_ptr_flag_bitsILi32EEENSS_INS5_IJNSA_ILi8EEENSA_ILi32EEEEEENS5_IJS17_SC_EEEEEEEvNS4_8identityENS4_18SM100_TMA_2SM_LOADES1B_vS1C_EENS_8epilogue10collective18CollectiveEpilogueINS1F_23Sm100TmaWarpSpecializedILi4ELi2ELi16ELb1ELb0EEEJNS5_IJSG_SF_SG_EEENS5_IJNSS_ISG_SC_EENSS_INS5_IJNSA_ILi16EEESB_EEENS5_IJSC_SG_EEEEEEEESI_SJ_SI_SJ_NS1F_6fusion15FusionCallbacksIS1J_NS1R_17LinearCombinationISI_fSI_fLNS_15FloatRoundStyleE2EEES1K_S1Q_JEEENS4_5SM1004TMEM4LOAD26SM100_TMEM_LOAD_32dp32b16xENS4_13SM90_TMA_LOADENS11_INS12_ILi2ELi4ELi3EEES15_NSS_INS5_IJS16_S1M_EEENS5_IJS1M_SC_EEEEEEENS4_39AutoVectorizingCopyWithAssumedAlignmentILi128EEENS4_14SM90_TMA_STOREES26_S28_S28_EEEvvEEEEvNT_6ParamsE,(.L_x_201 - _ZN7cutlass13device_kernelINS_4gemm6kernel13GemmUniversalIN4cute5tupleIJiiiiEEENS1_10collective13CollectiveMmaINS1_35MainloopSm100TmaUmmaWarpSpecializedILi4ELi2ELi4ENS5_IJNS4_1CILi2EEESB_NSA_ILi1EEEEEEEENS5_IJNSA_ILi128EEESF_NSA_ILi64EEEEEENS_10tfloat32_tENS5_IJlSC_lEEESI_SJ_NS4_8TiledMMAINS4_8MMA_AtomIJNS4_23SM100_MMA_TF32_2x1SM_SSISI_SI_fLi128ELi128ELNS4_4UMMA5MajorE0ELSO_0ELNSN_7ScaleInE0ELSP_0EEEEEENS4_6LayoutINS5_IJSC_SC_SC_EEENS5_IJNSA_ILi0EEESU_SU_EEEEENS5_IJNS4_10UnderscoreESX_SX_EEEEENS4_28SM100_TMA_2SM_LOAD_MULTICASTENS4_14ComposedLayoutINS4_7SwizzleILi3ELi4ELi3EEENS4_18smem_ptr_flag_bitsILi32EEENSS_INS5_IJNSA_ILi8EEENSA_ILi32EEEEEENS5_IJS17_SC_EEEEEEEvNS4_8identityENS4_18SM100_TMA_2SM_LOADES1B_vS1C_EENS_8epilogue10collective18CollectiveEpilogueINS1F_23Sm100TmaWarpSpecializedILi4ELi2ELi16ELb1ELb0EEEJNS5_IJSG_SF_SG_EEENS5_IJNSS_ISG_SC_EENSS_INS5_IJNSA_ILi16EEESB_EEENS5_IJSC_SG_EEEEEEEESI_SJ_SI_SJ_NS1F_6fusion15FusionCallbacksIS1J_NS1R_17LinearCombinationISI_fSI_fLNS_15FloatRoundStyleE2EEES1K_S1Q_JEEENS4_5SM1004TMEM4LOAD26SM100_TMEM_LOAD_32dp32b16xENS4_13SM90_TMA_LOADENS11_INS12_ILi2ELi4ELi3EEES15_NSS_INS5_IJS16_S1M_EEENS5_IJS1M_SC_EEEEEEENS4_39AutoVectorizingCopyWithAssumedAlignmentILi128EEENS4_14SM90_TMA_STOREES26_S28_S28_EEEvvEEEEvNT_6ParamsE)
        .other          _ZN7cutlass13device_kernelINS_4gemm6kernel13GemmUniversalIN4cute5tupleIJiiiiEEENS1_10collective13CollectiveMmaINS1_35MainloopSm100TmaUmmaWarpSpecializedILi4ELi2ELi4ENS5_IJNS4_1CILi2EEESB_NSA_ILi1EEEEEEEENS5_IJNSA_ILi128EEESF_NSA_ILi64EEEEEENS_10tfloat32_tENS5_IJlSC_lEEESI_SJ_NS4_8TiledMMAINS4_8MMA_AtomIJNS4_23SM100_MMA_TF32_2x1SM_SSISI_SI_fLi128ELi128ELNS4_4UMMA5MajorE0ELSO_0ELNSN_7ScaleInE0ELSP_0EEEEEENS4_6LayoutINS5_IJSC_SC_SC_EEENS5_IJNSA_ILi0EEESU_SU_EEEEENS5_IJNS4_10UnderscoreESX_SX_EEEEENS4_28SM100_TMA_2SM_LOAD_MULTICASTENS4_14ComposedLayoutINS4_7SwizzleILi3ELi4ELi3EEENS4_18smem_ptr_flag_bitsILi32EEENSS_INS5_IJNSA_ILi8EEENSA_ILi32EEEEEENS5_IJS17_SC_EEEEEEEvNS4_8identityENS4_18SM100_TMA_2SM_LOADES1B_vS1C_EENS_8epilogue10collective18CollectiveEpilogueINS1F_23Sm100TmaWarpSpecializedILi4ELi2ELi16ELb1ELb0EEEJNS5_IJSG_SF_SG_EEENS5_IJNSS_ISG_SC_EENSS_INS5_IJNSA_ILi16EEESB_EEENS5_IJSC_SG_EEEEEEEESI_SJ_SI_SJ_NS1F_6fusion15FusionCallbacksIS1J_NS1R_17LinearCombinationISI_fSI_fLNS_15FloatRoundStyleE2EEES1K_S1Q_JEEENS4_5SM1004TMEM4LOAD26SM100_TMEM_LOAD_32dp32b16xENS4_13SM90_TMA_LOADENS11_INS12_ILi2ELi4ELi3EEES15_NSS_INS5_IJS16_S1M_EEENS5_IJS1M_SC_EEEEEEENS4_39AutoVectorizingCopyWithAssumedAlignmentILi128EEENS4_14SM90_TMA_STOREES26_S28_S28_EEEvvEEEEvNT_6ParamsE,@"STO_CUDA_ENTRY STV_DEFAULT"
_ZN7cutlass13device_kernelINS_4gemm6kernel13GemmUniversalIN4cute5tupleIJiiiiEEENS1_10collective13CollectiveMmaINS1_35MainloopSm100TmaUmmaWarpSpecializedILi4ELi2ELi4ENS5_IJNS4_1CILi2EEESB_NSA_ILi1EEEEEEEENS5_IJNSA_ILi128EEESF_NSA_ILi64EEEEEENS_10tfloat32_tENS5_IJlSC_lEEESI_SJ_NS4_8TiledMMAINS4_8MMA_AtomIJNS4_23SM100_MMA_TF32_2x1SM_SSISI_SI_fLi128ELi128ELNS4_4UMMA5MajorE0ELSO_0ELNSN_7ScaleInE0ELSP_0EEEEEENS4_6LayoutINS5_IJSC_SC_SC_EEENS5_IJNSA_ILi0EEESU_SU_EEEEENS5_IJNS4_10UnderscoreESX_SX_EEEEENS4_28SM100_TMA_2SM_LOAD_MULTICASTENS4_14ComposedLayoutINS4_7SwizzleILi3ELi4ELi3EEENS4_18smem_ptr_flag_bitsILi32EEENSS_INS5_IJNSA_ILi8EEENSA_ILi32EEEEEENS5_IJS17_SC_EEEEEEEvNS4_8identityENS4_18SM100_TMA_2SM_LOADES1B_vS1C_EENS_8epilogue10collective18CollectiveEpilogueINS1F_23Sm100TmaWarpSpecializedILi4ELi2ELi16ELb1ELb0EEEJNS5_IJSG_SF_SG_EEENS5_IJNSS_ISG_SC_EENSS_INS5_IJNSA_ILi16EEESB_EEENS5_IJSC_SG_EEEEEEEESI_SJ_SI_SJ_NS1F_6fusion15FusionCallbacksIS1J_NS1R_17LinearCombinationISI_fSI_fLNS_15FloatRoundStyleE2EEES1K_S1Q_JEEENS4_5SM1004TMEM4LOAD26SM100_TMEM_LOAD_32dp32b16xENS4_13SM90_TMA_LOADENS11_INS12_ILi2ELi4ELi3EEES15_NSS_INS5_IJS16_S1M_EEENS5_IJS1M_SC_EEEEEEENS4_39AutoVectorizingCopyWithAssumedAlignmentILi128EEENS4_14SM90_TMA_STOREES26_S28_S28_EEEvvEEEEvNT_6ParamsE:
[----:B------:R-:W1:Y:S01]  /*0000*/  LDC R1, c[0x0][0x37c] ;  /* 0x0000df00ff017b82 */ /* 0x000e620000000800 */
[----:B------:R-:W2:Y:S01]  /*0010*/  S2R R70, SR_TID.X ;  /* 0x0000000000467919 */ /* 0x000ea20000002100 */
[----:B------:R-:W3:Y:S06]  /*0020*/  LDCU.64 UR8, c[0x0][0x890] ;  /* 0x00011200ff0877ac */ /* 0x000eec0008000a00 */
[----:B------:R-:W4:Y:S01]  /*0030*/  S2UR UR47, SR_CgaCtaId ;  /* 0x00000000002f79c3 */ /* 0x000f220000008800 */
[----:B------:R-:W-:Y:S02]  /*0040*/  PRMT R56, RZ, 0x7610, R56 ;  /* 0x00007610ff387816 */ /* 0x000fe40000000038 */
[----:B------:R-:W-:Y:S01]  /*0050*/  ELECT P1, URZ, PT ;  /* 0x0000000000ff782f */ /* 0x000fe20003820000 */
[----:B---3--:R-:W-:-:S04]  /*0060*/  UISETP.NE.U32.AND UP0, UPT, UR8, URZ, UPT ;  /* 0x000000ff0800728c */ /* 0x008fc8000bf05070 */
[----:B------:R-:W-:Y:S02]  /*0070*/  UISETP.NE.AND.EX UP0, UPT, UR9, URZ, UPT, UP0 ;  /* 0x000000ff0900728c */ /* 0x000fe4000bf05300 */
[----:B----4-:R-:W-:Y:S02]  /*0080*/  ULOP3.LUT UR68, UR47, 0x1, URZ, 0xc0, !UPT ;  /* 0x000000012f447892 */ /* 0x010fe4000f8ec0ff */
[----:B------:R-:W-:Y:S01]  /*0090*/  ULOP3.LUT UR69, UR47, 0x1, URZ, 0x3c, !UPT ;  /* 0x000000012f457892 */ /* 0x000fe2000f8e3cff */
[----:B--2---:R-:W-:-:S05]  /*00a0*/  SHF.R.U32.HI R57, RZ, 0x5, R70 ;  /* 0x00000005ff397819 */ /* 0x004fca0000011646 */
[----:B------:R-:W2:Y:S02]  /*00b0*/  SHFL.IDX PT, R0, R57, RZ, 0x1f ;  /* 0x00001fff39007589 */ /* 0x000ea400000e0000 */
[----:B--2---:R-:W-:Y:S01]  /*00c0*/  R2UR UR21, R0 ;  /* 0x00000000001572ca */ /* 0x004fe200000e0000 */
[----:B-1----:R-:W-:-:S14]  /*00d0*/  BRA.U UP0, `(.L_x_0) ;  /* 0x0000000100307547 */ /* 0x002fdc000b800000 */
[----:B------:R-:W1:Y:S02]  /*00e0*/  LDCU.64 UR4, c[0x0][0x888] ;  /* 0x00011100ff0477ac */ /* 0x000e640008000a00 */
[----:B-1----:R-:W-:-:S04]  /*00f0*/  UISETP.NE.U32.AND UP0, UPT, UR4, URZ, UPT ;  /* 0x000000ff0400728c */ /* 0x002fc8000bf05070 */
[----:B------:R-:W-:-:S09]  /*0100*/  UISETP.NE.AND.EX UP0, UPT, UR5, URZ, UPT, UP0 ;  /* 0x000000ff0500728c */ /* 0x000fd2000bf05300 */
[----:B------:R-:W-:Y:S05]  /*0110*/  BRA.U !UP0, `(.L_x_1) ;  /* 0x0000000108147547 */ /* 0x000fea000b800000 */
[----:B------:R-:W1:Y:S01]  /*0120*/  LDC.64 R2, c[0x0][0x888] ;  /* 0x00022200ff027b82 */ /* 0x000e620000000a00 */
[----:B------:R-:W1:Y:S02]  /*0130*/  LDCU.64 UR4, c[0x0][0x358] ;  /* 0x00006b00ff0477ac */ /* 0x000e640008000a00 */
[----:B-1----:R1:W5:Y:S01]  /*0140*/  LDG.E R27, desc[UR4][R2.64] ;  /* 0x00000004021b7981 */ /* 0x002362000c1e1900 */
[----:B------:R-:W-:Y:S01]  /*0150*/  HFMA2 R56, -RZ, RZ, 0, 5.9604644775390625e-08 ;  /* 0x00000001ff387431 */ /* 0x000fe200000001ff */
[----:B------:R-:W-:Y:S05]  /*0160*/  BRA `(.L_x_0) ;  /* 0x00000000000c7947 */ /* 0x000fea0003800000 */
.L_x_1:
[----:B------:R-:W1:Y:S01]  /*0170*/  LDCU UR4, c[0x0][0x880] ;  /* 0x00011000ff0477ac */ /* 0x000e620008000800 */
[----:B------:R-:W-:Y:S01]  /*0180*/  HFMA2 R56, -RZ, RZ, 0, 5.9604644775390625e-08 ;  /* 0x00000001ff387431 */ /* 0x000fe200000001ff */
[----:B-1----:R-:W-:-:S07]  /*0190*/  MOV R27, UR4 ;  /* 0x00000004001b7c02 */ /* 0x002fce0008000f00 */
.L_x_0:
[----:B------:R-:W2:Y:S02]  /*01a0*/  LDCU.64 UR4, c[0x0][0x8b0] ;  /* 0x00011600ff0477ac */ /* 0x000ea40008000a00 */
[----:B--2---:R-:W-:-:S04]  /*01b0*/  UISETP.NE.U32.AND UP0, UPT, UR4, URZ, UPT ;  /* 0x000000ff0400728c */ /* 0x004fc8000bf05070 */
[----:B------:R-:W-:-:S09]  /*01c0*/  UISETP.NE.AND.EX UP0, UPT, UR5, URZ, UPT, UP0 ;  /* 0x000000ff0500728c */ /* 0x000fd2000bf05300 */
[----:B------:R-:W-:Y:S05]  /*01d0*/  BRA.U UP0, `(.L_x_2) ;  /* 0x0000000100287547 */ /* 0x000fea000b800000 */
[----:B------:R-:W2:Y:S02]  /*01e0*/  LDCU.64 UR4, c[0x0][0x8a8] ;  /* 0x00011500ff0477ac */ /* 0x000ea40008000a00 */
[----:B--2---:R-:W-:-:S04]  /*01f0*/  UISETP.NE.U32.AND UP0, UPT, UR4, URZ, UPT ;  /* 0x000000ff0400728c */ /* 0x004fc8000bf05070 */
[----:B------:R-:W-:-:S09]  /*0200*/  UISETP.NE.AND.EX UP0, UPT, UR5, URZ, UPT, UP0 ;  /* 0x000000ff0500728c */ /* 0x000fd2000bf05300 */
[----:B------:R-:W-:Y:S05]  /*0210*/  BRA.U !UP0, `(.L_x_3) ;  /* 0x0000000108107547 */ /* 0x000fea000b800000 */
[----:B------:R-:W2:Y:S01]  /*0220*/  LDC.64 R24, c[0x0][0x8a8] ;  /* 0x00022a00ff187b82 */ /* 0x000ea20000000a00 */
[----:B------:R-:W2:Y:S02]  /*0230*/  LDCU.64 UR4, c[0x0][0x358] ;  /* 0x00006b00ff0477ac */ /* 0x000ea40008000a00 */
[----:B--2---:R2:W5:Y:S01]  /*0240*/  LDG.E R24, desc[UR4][R24.64] ;  /* 0x0000000418187981 */ /* 0x004562000c1e1900 */
[----:B------:R-:W-:Y:S05]  /*0250*/  BRA `(.L_x_2) ;  /* 0x0000000000087947 */ /* 0x000fea0003800000 */
.L_x_3:
[----:B------:R-:W2:Y:S02]  /*0260*/  LDCU UR4, c[0x0][0x8a0] ;  /* 0x00011400ff0477ac */ /* 0x000ea40008000800 */
[----:B--2---:R-:W-:Y:S02]  /*0270*/  MOV R24, UR4 ;  /* 0x0000000400187c02 */ /* 0x004fe40008000f00 */
.L_x_2:
[----:B------:R-:W-:Y:S01]  /*0280*/  IMAD.U32 R0, RZ, RZ, UR21 ;  /* 0x00000015ff007e24 */ /* 0x000fe2000f8e00ff */
[----:B------:R-:W-:Y:S04]  /*0290*/  BSSY.RECONVERGENT B0, `(.L_x_4) ;  /* 0x000000c000007945 */ /* 0x000fe80003800200 */
[C---:B------:R-:W-:Y:S02]  /*02a0*/  ISETP.NE.OR P2, PT, R0.reuse, 0x1, !P1 ;  /* 0x000000010000780c */ /* 0x040fe40004f45670 */
[----:B------:R-:W-:-:S11]  /*02b0*/  ISETP.NE.OR P0, PT, R0, 0x3, !P1 ;  /* 0x000000030000780c */ /* 0x000fd60004f05670 */
[----:B------:R-:W-:Y:S05]  /*02c0*/  @P2 BRA `(.L_x_5) ;  /* 0x0000000000202947 */ /* 0x000fea0003800000 */
[----:B------:R-:W3:Y:S02]  /*02d0*/  LDCU.64 UR4, c[0x0][0x348] ;  /* 0x00006900ff0477ac */ /* 0x000ee40008000a00 */
[----:B---3--:R-:W-:Y:S02]  /*02e0*/  UIADD3 UR6, UP1, UPT, UR4, 0x80, URZ ;  /* 0x0000008004067890 */ /* 0x008fe4000ff3e0ff */
[----:B------:R-:W-:Y:S02]  /*02f0*/  UIADD3 UR4, UP0, UPT, UR4, 0x180, URZ ;  /* 0x0000018004047890 */ /* 0x000fe4000ff1e0ff */
[----:B------:R-:W-:Y:S02]  /*0300*/  UIADD3.X UR7, UPT, UPT, URZ, UR5, URZ, UP1, !UPT ;  /* 0x00000005ff077290 */ /* 0x000fe40008ffe4ff */
[----:B------:R-:W-:-:S07]  /*0310*/  UIADD3.X UR5, UPT, UPT, URZ, UR5, URZ, UP0, !UPT ;  /* 0x00000005ff057290 */ /* 0x000fce00087fe4ff */
[----:B------:R3:W-:Y:S02]  /*0320*/  UTMACCTL.PF [UR6] ;  /* 0x00000000060079b9 */ /* 0x0007e40008040000 */
[----:B------:R3:W-:Y:S02]  /*0330*/  UTMACCTL.PF [UR4] ;  /* 0x00000000040079b9 */ /* 0x0007e40008040000 */
[----:B---3--:R-:W-:Y:S01]  /*0340*/  NOP ;  /* 0x0000000000007918 */ /* 0x008fe20000000000 */
.L_x_5:
[----:B------:R-:W-:Y:S05]  /*0350*/  BSYNC.RECONVERGENT B0 ;  /* 0x0000000000007941 */ /* 0x000fea0003800200 */
.L_x_4:
[----:B------:R-:W-:Y:S04]  /*0360*/  BSSY.RECONVERGENT B0, `(.L_x_6) ;  /* 0x000000a000007945 */ /* 0x000fe80003800200 */
        /* <DEDUP_REMOVED lines=9> */
.L_x_7:
[----:B------:R-:W-:Y:S05]  /*0400*/  BSYNC.RECONVERGENT B0 ;  /* 0x0000000000007941 */ /* 0x000fea0003800200 */
.L_x_6:
[----:B------:R-:W3:Y:S01]  /*0410*/  LDCU.64 UR4, c[0x0][0x888] ;  /* 0x00011100ff0477ac */ /* 0x000ee20008000a00 */
[----:B------:R-:W-:Y:S02]  /*0420*/  UISETP.EQ.U32.AND UP1, UPT, UR8, URZ, UPT ;  /* 0x000000ff0800728c */ /* 0x000fe4000bf22070 */
[----:B------:R-:W-:Y:S02]  /*0430*/  UPLOP3.LUT UP3, UPT, UPT, UPT, UPT, 0x80, 0x8 ;  /* 0x000000000008789c */ /* 0x000fe40003f6f070 */
[----:B---3--:R-:W-:-:S04]  /*0440*/  UISETP.NE.U32.AND UP0, UPT, UR4, URZ, UPT ;  /* 0x000000ff0400728c */ /* 0x008fc8000bf05070 */
[----:B------:R-:W-:-:S04]  /*0450*/  UISETP.NE.AND.EX UP0, UPT, UR5, URZ, UPT, UP0 ;  /* 0x000000ff0500728c */ /* 0x000fc8000bf05300 */
[----:B------:R-:W-:-:S04]  /*0460*/  UISETP.EQ.OR.EX UP2, UPT, UR9, URZ, !UP0, UP1 ;  /* 0x000000ff0900728c */ /* 0x000fc8000c742710 */
[----:B------:R-:W-:-:S06]  /*0470*/  UP2UR UR4, UPR, URZ, 0x4 ;  /* 0x00000004ff047883 */ /* 0x000fcc0008000000 */
[----:B------:R-:W-:Y:S01]  /*0480*/  MOV R59, UR4 ;  /* 0x00000004003b7c02 */ /* 0x000fe20008000f00 */
[----:B------:R-:W-:Y:S06]  /*0490*/  BRA.U !UP2, `(.L_x_8) ;  /* 0x000000010a207547 */ /* 0x000fec000b800000 */
[----:B------:R-:W-:Y:S01]  /*04a0*/  UISETP.NE.U32.AND UP1, UPT, UR8, URZ, UPT ;  /* 0x000000ff0800728c */ /* 0x000fe2000bf25070 */
[----:B-----5:R-:W-:Y:S01]  /*04b0*/  FSETP.NEU.AND P0, PT, R27, RZ, PT ;  /* 0x000000ff1b00720b */ /* 0x020fe20003f0d000 */
[----:B------:R-:W-:Y:S02]  /*04c0*/  USEL UR4, URZ, 0xffffffff, UP0 ;  /* 0xffffffffff047887 */ /* 0x000fe40008000000 */
[----:B------:R-:W-:-:S10]  /*04d0*/  UISETP.NE.AND.EX UP1, UPT, UR9, URZ, UPT, UP1 ;  /* 0x000000ff0900728c */ /* 0x000fd4000bf25310 */
[----:B------:R-:W-:Y:S01]  /*04e0*/  VOTEU.ANY UP0, P0 ;  /* 0x0000000000ff7886 */ /* 0x000fe20000000100 */
[----:B------:R-:W-:-:S04]  /*04f0*/  @!UP1 USEL UR4, URZ, 0xffffffff, UP0 ;  /* 0xffffffffff049887 */ /* 0x000fc80008000000 */
[----:B------:R-:W-:-:S04]  /*0500*/  ULOP3.LUT UR4, UR4, 0x1, URZ, 0xc0, !UPT ;  /* 0x0000000104047892 */ /* 0x000fc8000f8ec0ff */
[----:B------:R-:W-:-:S11]  /*0510*/  UISETP.NE.U32.AND UP3, UPT, UR4, 0x1, UPT ;  /* 0x000000010400788c */ /* 0x000fd6000bf65070 */
.L_x_8:
[----:B------:R-:W3:Y:S01]  /*0520*/  SHFL.IDX PT, R0, R57, RZ, 0x1f ;  /* 0x00001fff39007589 */ /* 0x000ee200000e0000 */
[----:B------:R-:W-:-:S04]  /*0530*/  UISETP.NE.AND UP0, UPT, UR21, 0x2, UPT ;  /* 0x000000021500788c */ /* 0x000fc8000bf05270 */
[----:B------:R-:W-:Y:S02]  /*0540*/  UISETP.EQ.AND UP1, UPT, UR68, URZ, !UP0 ;  /* 0x000000ff4400728c */ /* 0x000fe4000c722270 */
[----:B------:R-:W-:-:S04]  /*0550*/  USEL UR46, URZ, 0x1, UP0 ;  /* 0x00000001ff2e7887 */ /* 0x000fc80008000000 */
[----:B------:R-:W-:Y:S02]  /*0560*/  PLOP3.LUT P4, PT, P1, PT, UP1, 0x80, 0x8 ;  /* 0x000000000008781c */ /* 0x000fe40000f8f018 */
[----:B---3--:R-:W-:-:S13]  /*0570*/  ISETP.NE.AND P0, PT, R0, RZ, PT ;  /* 0x000000ff0000720c */ /* 0x008fda0003f05270 */
[----:B------:R-:W-:Y:S05]  /*0580*/  @P0 BRA `(.L_x_9) ;  /* 0x0000000000540947 */ /* 0x000fea0003800000 */
[----:B------:R-:W-:Y:S01]  /*0590*/  UMOV UR4, 0x400 ;  /* 0x0000040000047882 */ /* 0x000fe20000000000 */
[----:B------:R-:W-:Y:S01]  /*05a0*/  UMOV UR8, 0x1 ;  /* 0x0000000100087882 */ /* 0x000fe20000000000 */
[----:B------:R-:W-:Y:S01]  /*05b0*/  UMOV UR6, 0x2 ;  /* 0x0000000200067882 */ /* 0x000fe20000000000 */
[----:B------:R-:W-:Y:S02]  /*05c0*/  ULEA UR4, UR47, UR4, 0x18 ;  /* 0x000000042f047291 */ /* 0x000fe4000f8ec0ff */
[----:B------:R-:W-:-:S04]  /*05d0*/  UIADD3 UR8, UPT, UPT, -UR8, 0x100000, URZ ;  /* 0x0010000008087890 */ /* 0x000fc8000fffe1ff */
[----:B------:R-:W-:Y:S02]  /*05e0*/  USHF.L.U32 UR9, UR8, 0xb, URZ ;  /* 0x0000000b08097899 */ /* 0x000fe400080006ff */
[----:B------:R-:W-:Y:S02]  /*05f0*/  USHF.L.U32 UR8, UR8, 0x1, URZ ;  /* 0x0000000108087899 */ /* 0x000fe400080006ff */
[----:B------:R-:W-:-:S04]  /*0600*/  UIADD3 UR6, UPT, UPT, -UR6, 0x100000, URZ ;  /* 0x0010000006067890 */ /* 0x000fc8000fffe1ff */
[----:B------:R-:W-:Y:S02]  /*0610*/  USHF.L.U32 UR7, UR6, 0xb, URZ ;  /* 0x0000000b06077899 */ /* 0x000fe400080006ff */
[----:B------:R-:W-:Y:S01]  /*0620*/  USHF.L.U32 UR6, UR6, 0x1, URZ ;  /* 0x0000000106067899 */ /* 0x000fe200080006ff */
[----:B------:R-:W-:Y:S01]  /*0630*/  ELECT P0, URZ, PT ;  /* 0x0000000000ff782f */ /* 0x000fe20003800000 */
[----:B------:R-:W3:Y:S02]  /*0640*/  FENCE.VIEW.ASYNC.S ;  /* 0x00000000000073c6 */ /* 0x000ee40000000000 */
[----:B---3--:R3:W4:Y:S08]  /*0650*/  SYNCS.EXCH.64 URZ, [UR4], UR8 ;  /* 0x0000000804ff75b2 */ /* 0x0087300008000100 */
[----:B------:R3:W1:Y:S01]  /*0660*/  SYNCS.EXCH.64 URZ, [UR4+0x20], UR6 ;  /* 0x0000200604ff75b2 */ /* 0x0006620008000100 */
[----:B------:R3:W1:Y:S01]  /*0670*/  SYNCS.EXCH.64 URZ, [UR4+0x8], UR8 ;  /* 0x0000080804ff75b2 */ /* 0x0006620008000100 */
[----:B------:R3:W1:Y:S01]  /*0680*/  SYNCS.EXCH.64 URZ, [UR4+0x28], UR6 ;  /* 0x0000280604ff75b2 */ /* 0x0006620008000100 */
[----:B------:R3:W1:Y:S01]  /*0690*/  SYNCS.EXCH.64 URZ, [UR4+0x10], UR8 ;  /* 0x0000100804ff75b2 */ /* 0x0006620008000100 */
[----:B------:R3:W1:Y:S01]  /*06a0*/  SYNCS.EXCH.64 URZ, [UR4+0x30], UR6 ;  /* 0x0000300604ff75b2 */ /* 0x0006620008000100 */
[----:B------:R3:W1:Y:S01]  /*06b0*/  SYNCS.EXCH.64 URZ, [UR4+0x18], UR8 ;  /* 0x0000180804ff75b2 */ /* 0x0006620008000100 */
[----:B------:R3:W1:Y:S01]  /*06c0*/  SYNCS.EXCH.64 URZ, [UR4+0x38], UR6 ;  /* 0x0000380604ff75b2 */ /* 0x0006620008000100 */
[----:B------:R-:W-:Y:S01]  /*06d0*/  NOP ;  /* 0x0000000000007918 */ /* 0x000fe20000000000 */
.L_x_9:
[----:B------:R-:W2:Y:S01]  /*06e0*/  SHFL.IDX PT, R0, R57, RZ, 0x1f ;  /* 0x00001fff39007589 */ /* 0x000ea200000e0000 */
[----:B------:R-:W-:Y:S01]  /*06f0*/  NOP ;  /* 0x0000000000007918 */ /* 0x000fe20000000000 */
[----:B--2---:R-:W-:-:S13]  /*0700*/  ISETP.NE.AND P0, PT, R0, 0x1, PT ;  /* 0x000000010000780c */ /* 0x004fda0003f05270 */
[----:B------:R-:W-:Y:S05]  /*0710*/  @P0 BRA `(.L_x_10) ;  /* 0x0000000000540947 */ /* 0x000fea0003800000 */
[----:B---3--:R-:W-:Y:S01]  /*0720*/  UMOV UR4, 0x400 ;  /* 0x0000040000047882 */ /* 0x008fe20000000000 */
        /* <DEDUP_REMOVED lines=10> */
[----:B------:R-:W2:Y:S02]  /*07d0*/  FENCE.VIEW.ASYNC.S ;  /* 0x00000000000073c6 */ /* 0x000ea40000000000 */
[----:B--2---:R2:W3:Y:S08]  /*07e0*/  SYNCS.EXCH.64 URZ, [UR4+0x40], UR8 ;  /* 0x0000400804ff75b2 */ /* 0x0044f00008000100 */
        /* <DEDUP_REMOVED lines=8> */
.L_x_10:
[----:B------:R-:W4:Y:S01]  /*0870*/  SHFL.IDX PT, R0, R57, RZ, 0x1f ;  /* 0x00001fff39007589 */ /* 0x000f2200000e0000 */
[----:B------:R-:W-:Y:S01]  /*0880*/  NOP ;  /* 0x0000000000007918 */ /* 0x000fe20000000000 */
[----:B----4-:R-:W-:-:S13]  /*0890*/  ISETP.NE.AND P0, PT, R0, 0x3, PT ;  /* 0x000000030000780c */ /* 0x010fda0003f05270 */
[----:B------:R-:W-:Y:S05]  /*08a0*/  @P0 BRA `(.L_x_11) ;  /* 0x00000000002c0947 */ /* 0x000fea0003800000 */
[----:B--23--:R-:W-:Y:S01]  /*08b0*/  UMOV UR6, 0x400 ;  /* 0x0000040000067882 */ /* 0x00cfe20000000000 */
[----:B------:R-:W-:Y:S01]  /*08c0*/  UMOV UR4, 0x20 ;  /* 0x0000002000047882 */ /* 0x000fe20000000000 */
[----:B------:R-:W-:Y:S02]  /*08d0*/  ULEA UR6, UR47, UR6, 0x18 ;  /* 0x000000062f067291 */ /* 0x000fe4000f8ec0ff */
[----:B------:R-:W-:-:S04]  /*08e0*/  UIADD3 UR4, UPT, UPT, -UR4, 0x100000, URZ ;  /* 0x0010000004047890 */ /* 0x000fc8000fffe1ff */
[----:B------:R-:W-:Y:S02]  /*08f0*/  USHF.L.U32 UR5, UR4, 0xb, URZ ;  /* 0x0000000b04057899 */ /* 0x000fe400080006ff */
[----:B------:R-:W-:Y:S01]  /*0900*/  USHF.L.U32 UR4, UR4, 0x1, URZ ;  /* 0x0000000104047899 */ /* 0x000fe200080006ff */
[----:B------:R-:W-:Y:S01]  /*0910*/  ELECT P0, URZ, PT ;  /* 0x0000000000ff782f */ /* 0x000fe20003800000 */
[----:B------:R-:W2:Y:S10]  /*0920*/  FENCE.VIEW.ASYNC.S ;  /* 0x00000000000073c6 */ /* 0x000eb40000000000 */
[----:B--2---:R4:W2:Y:S01]  /*0930*/  SYNCS.EXCH.64 URZ, [UR6+0x80], UR4 ;  /* 0x0000800406ff75b2 */ /* 0x0048a20008000100 */
[----:B------:R4:W3:Y:S02]  /*0940*/  SYNCS.EXCH.64 URZ, [UR6+0x88], UR4 ;  /* 0x0000880406ff75b2 */ /* 0x0008e40008000100 */
[----:B----4-:R-:W-:Y:S01]  /*0950*/  NOP ;  /* 0x0000000000007918 */ /* 0x010fe20000000000 */
.L_x_11:
[----:B------:R-:W4:Y:S01]  /*0960*/  SHFL.IDX PT, R0, R57, RZ, 0x1f ;  /* 0x00001fff39007589 */ /* 0x000f2200000e0000 */
[----:B------:R-:W-:Y:S01]  /*0970*/  NOP ;  /* 0x0000000000007918 */ /* 0x000fe20000000000 */
[----:B----4-:R-:W-:-:S13]  /*0980*/  ISETP.NE.AND P0, PT, R0, 0x4, PT ;  /* 0x000000040000780c */ /* 0x010fda0003f05270 */
[----:B------:R-:W-:Y:S05]  /*0990*/  @P0 BRA `(.L_x_12) ;  /* 0x0000000000480947 */ /* 0x000fea0003800000 */
[----:B--23--:R-:W-:Y:S01]  /*09a0*/  UMOV UR4, 0x3a0 ;  /* 0x000003a000047882 */ /* 0x00cfe20000000000 */
[----:B------:R-:W-:Y:S01]  /*09b0*/  UMOV UR6, 0x400 ;  /* 0x0000040000067882 */ /* 0x000fe20000000000 */
[----:B------:R-:W-:Y:S01]  /*09c0*/  USEL UR4, UR4, 0x320, UP3 ;  /* 0x0000032004047887 */ /* 0x000fe20009800000 */
        /* <DEDUP_REMOVED lines=10> */
[----:B--2---:R4:W2:Y:S08]  /*0a70*/  SYNCS.EXCH.64 URZ, [UR6+0x90], UR8 ;  /* 0x0000900806ff75b2 */ /* 0x0048b00008000100 */
[----:B------:R4:W3:Y:S01]  /*0a80*/  SYNCS.EXCH.64 URZ, [UR6+0xa0], UR4 ;  /* 0x0000a00406ff75b2 */ /* 0x0008e20008000100 */
[----:B------:R4:W1:Y:S01]  /*0a90*/  SYNCS.EXCH.64 URZ, [UR6+0x98], UR8 ;  /* 0x0000980806ff75b2 */ /* 0x0008620008000100 */
[----:B------:R4:W1:Y:S02]  /*0aa0*/  SYNCS.EXCH.64 URZ, [UR6+0xa8], UR4 ;  /* 0x0000a80406ff75b2 */ /* 0x0008640008000100 */
[----:B----4-:R-:W-:Y:S01]  /*0ab0*/  NOP ;  /* 0x0000000000007918 */ /* 0x010fe20000000000 */
.L_x_12:
[----:B------:R-:W4:Y:S01]  /*0ac0*/  SHFL.IDX PT, R0, R57, RZ, 0x1f ;  /* 0x00001fff39007589 */ /* 0x000f2200000e0000 */
[----:B------:R-:W-:Y:S01]  /*0ad0*/  NOP ;  /* 0x0000000000007918 */ /* 0x000fe20000000000 */
[----:B----4-:R-:W-:-:S13]  /*0ae0*/  ISETP.NE.AND P0, PT, R0, 0x5, PT ;  /* 0x000000050000780c */ /* 0x010fda0003f05270 */
[----:B------:R-:W-:Y:S05]  /*0af0*/  @P0 BRA `(.L_x_13) ;  /* 0x0000000000540947 */ /* 0x000fea0003800000 */
[----:B--23--:R-:W-:Y:S01]  /*0b00*/  UMOV UR4, 0x400 ;  /* 0x0000040000047882 */ /* 0x00cfe20000000000 */
        /* <DEDUP_REMOVED lines=14> */
[----:B------:R4:W1:Y:S01]  /*0bf0*/  SYNCS.EXCH.64 URZ, [UR4+0xd8], UR8 ;  /* 0x0000d80804ff75b2 */ /* 0x0008620008000100 */
[----:B------:R4:W1:Y:S01]  /*0c00*/  SYNCS.EXCH.64 URZ, [UR4+0xc0], UR6 ;  /* 0x0000c00604ff75b2 */ /* 0x0008620008000100 */
[----:B------:R4:W1:Y:S01]  /*0c10*/  SYNCS.EXCH.64 URZ, [UR4+0xe0], UR8 ;  /* 0x0000e00804ff75b2 */ /* 0x0008620008000100 */
[----:B------:R4:W1:Y:S01]  /*0c20*/  SYNCS.EXCH.64 URZ, [UR4+0xc8], UR6 ;  /* 0x0000c80604ff75b2 */ /* 0x0008620008000100 */
[----:B------:R4:W1:Y:S02]  /*0c30*/  SYNCS.EXCH.64 URZ, [UR4+0xe8], UR8 ;  /* 0x0000e80804ff75b2 */ /* 0x0008640008000100 */
[----:B----4-:R-:W-:Y:S01]  /*0c40*/  NOP ;  /* 0x0000000000007918 */ /* 0x010fe20000000000 */
.L_x_13:
[----:B------:R-:W4:Y:S01]  /*0c50*/  SHFL.IDX PT, R0, R57, RZ, 0x1f ;  /* 0x00001fff39007589 */ /* 0x000f2200000e0000 */
[----:B------:R-:W-:Y:S01]  /*0c60*/  ISETP.NE.OR P1, PT, RZ, UR21, !P1 ;  /* 0x00000015ff007c0c */ /* 0x000fe2000cf25670 */
        /* <DEDUP_REMOVED lines=12> */
[----:B------:R4:W3:Y:S01]  /*0d30*/  SYNCS.EXCH.64 URZ, [UR4+0x100], UR6 ;  /* 0x0001000604ff75b2 */ /* 0x0008e20008000100 */
[----:B------:R4:W1:Y:S01]  /*0d40*/  SYNCS.EXCH.64 URZ, [UR4+0xf8], UR6 ;  /* 0x0000f80604ff75b2 */ /* 0x0008620008000100 */
[----:B------:R4:W1:Y:S02]  /*0d50*/  SYNCS.EXCH.64 URZ, [UR4+0x108], UR6 ;  /* 0x0001080604ff75b2 */ /* 0x0008640008000100 */
[----:B----4-:R-:W-:Y:S01]  /*0d60*/  NOP ;  /* 0x0000000000007918 */ /* 0x010fe20000000000 */
.L_x_14:
[----:B------:R-:W-:Y:S01]  /*0d70*/  VOTEU.ALL UP0, P1 ;  /* 0x0000000000ff7886 */ /* 0x000fe20000800000 */
[----:B--23--:R-:W-:Y:S01]  /*0d80*/  UMOV UR4, 0x20 ;  /* 0x0000002000047882 */ /* 0x00cfe20000000000 */
[----:B------:R-:W2:Y:S01]  /*0d90*/  LDCU UR7, c[0x0][0x36c] ;  /* 0x00006d80ff0777ac */ /* 0x000ea20008000800 */
[----:B------:R-:W-:Y:S01]  /*0da0*/  NOP ;  /* 0x0000000000007918 */ /* 0x000fe20000000000 */
[----:B------:R-:W-:Y:S01]  /*0db0*/  LOP3.LUT R0, R70, 0x1f, RZ, 0xc0, !PT ;  /* 0x0000001f46007812 */ /* 0x000fe200078ec0ff */
[----:B------:R-:W-:Y:S01]  /*0dc0*/  @!UP0 UMOV UR6, 0x400 ;  /* 0x0000040000068882 */ /* 0x000fe20000000000 */
[----:B------:R-:W-:-:S04]  /*0dd0*/  @!UP0 UIADD3 UR4, UPT, UPT, -UR4, 0x100000, URZ ;  /* 0x0010000004048890 */ /* 0x000fc8000fffe1ff */
[----:B------:R-:W-:Y:S02]  /*0de0*/  @!UP0 USHF.L.U32 UR5, UR4, 0xb, URZ ;  /* 0x0000000b04058899 */ /* 0x000fe400080006ff */
[----:B------:R-:W-:Y:S02]  /*0df0*/  @!UP0 USHF.L.U32 UR4, UR4, 0x1, URZ ;  /* 0x0000000104048899 */ /* 0x000fe400080006ff */
[----:B------:R-:W-:Y:S01]  /*0e00*/  @!UP0 ULEA UR6, UR47, UR6, 0x18 ;  /* 0x000000062f068291 */ /* 0x000fe2000f8ec0ff */
[----:B------:R-:W-:Y:S01]  /*0e10*/  VOTEU.ALL UP0, P1 ;  /* 0x0000000000ff7886 */ /* 0x000fe20000800000 */
[----:B------:R-:W-:Y:S02]  /*0e20*/  UISETP.NE.AND UP4, UPT, UR21, URZ, UPT ;  /* 0x000000ff1500728c */ /* 0x000fe4000bf85270 */
[----:B--2---:R-:W-:Y:S01]  /*0e30*/  UISETP.EQ.U32.AND UP5, UPT, UR7, 0x1, UPT ;  /* 0x000000010700788c */ /* 0x004fe2000bfa2070 */
[----:B------:R-:W2:Y:S07]  /*0e40*/  FENCE.VIEW.ASYNC.S ;  /* 0x00000000000073c6 */ /* 0x000eae0000000000 */
[----:B--2---:R2:W3:Y:S01]  /*0e50*/  @!UP0 SYNCS.EXCH.64 URZ, [UR6+0x110], UR4 ;  /* 0x0001100406ff85b2 */ /* 0x0044e20008000100 */
[----:B------:R-:W-:Y:S05]  /*0e60*/  BRA.U !UP5, `(.L_x_15) ;  /* 0x000000010d087547 */ /* 0x000fea000b800000 */
[----:B-1-3--:R-:W-:Y:S01]  /*0e70*/  UCGABAR_ARV ;  /* 0x00000000000079c7 */ /* 0x00afe20008000000 */
[----:B------:R-:W-:Y:S05]  /*0e80*/  BRA `(.L_x_16) ;  /* 0x0000000000047947 */ /* 0x000fea0003800000 */
.L_x_15:
[----:B-1-3--:R-:W-:Y:S01]  /*0e90*/  NOP ;  /* 0x0000000000007918 */ /* 0x00afe20000000000 */
.L_x_16:
[----:B------:R-:W1:Y:S01]  /*0ea0*/  S2UR UR20, SR_CTAID.X ;  /* 0x00000000001479c3 */ /* 0x000e620000002500 */
[----:B------:R-:W-:-:S05]  /*0eb0*/  CS2R.32 R58, SR_CgaSize ;  /* 0x00000000003a7805 */ /* 0x000fca0000008a00 */
[----:B------:R-:W-:-:S05]  /*0ec0*/  IMAD R58, R58, -0xa0, RZ ;  /* 0xffffff603a3a7824 */ /* 0x000fca00078e02ff */
[----:B--2---:R-:W-:-:S14]  /*0ed0*/  R2UR UR5, R58 ;  /* 0x000000003a0572ca */ /* 0x004fdc00000e0000 */
[----:B------:R-:W2:Y:S01]  /*0ee0*/  LDCU UR5, c[0x0][UR5+0x2b0] ;  /* 0x00005600050577ac */ /* 0x000ea20008000800 */
[----:B------:R-:W-:-:S05]  /*0ef0*/  CS2R.32 R58, SR_CgaSize ;  /* 0x00000000003a7805 */ /* 0x000fca0000008a00 */
[----:B------:R-:W-:-:S05]  /*0f00*/  IMAD R58, R58, -0xa0, RZ ;  /* 0xffffff603a3a7824 */ /* 0x000fca00078e02ff */
[----:B------:R-:W-:-:S14]  /*0f10*/  R2UR UR4, R58 ;  /* 0x000000003a0472ca */ /* 0x000fdc00000e0000 */
[----:B------:R-:W3:Y:S01]  /*0f20*/  LDCU UR4, c[0x0][UR4+0x2b4] ;  /* 0x00005680040477ac */ /* 0x000ee20008000800 */
[----:B------:R-:W4:Y:S01]  /*0f30*/  S2UR UR7, SR_CTAID.Y ;  /* 0x00000000000779c3 */ /* 0x000f220000002600 */
[----:B------:R-:W-:-:S05]  /*0f40*/  CS2R.32 R58, SR_CgaSize ;  /* 0x00000000003a7805 */ /* 0x000fca0000008a00 */
[----:B------:R-:W-:-:S05]  /*0f50*/  IMAD R58, R58, -0xa0, RZ ;  /* 0xffffff603a3a7824 */ /* 0x000fca00078e02ff */
[----:B------:R-:W-:-:S14]  /*0f60*/  R2UR UR8, R58 ;  /* 0x000000003a0872ca */ /* 0x000fdc00000e0000 */
[----:B------:R-:W3:Y:S01]  /*0f70*/  LDCU UR8, c[0x0][UR8+0x2a0] ;  /* 0x00005400080877ac */ /* 0x000ee20008000800 */
[----:B------:R-:W3:Y:S01]  /*0f80*/  LDCU UR25, c[0x0][0xb24] ;  /* 0x00016480ff1977ac */ /* 0x000ee20008000800 */
[----:B------:R-:W1:Y:S01]  /*0f90*/  S2UR UR36, SR_CTAID.Z ;  /* 0x00000000002479c3 */ /* 0x000e620000002700 */
[----:B------:R-:W-:-:S05]  /*0fa0*/  CS2R.32 R58, SR_CgaSize ;  /* 0x00000000003a7805 */ /* 0x000fca0000008a00 */
[----:B------:R-:W-:-:S05]  /*0fb0*/  IMAD R58, R58, -0xa0, RZ ;  /* 0xffffff603a3a7824 */ /* 0x000fca00078e02ff */
[----:B------:R-:W-:-:S14]  /*0fc0*/  R2UR UR63, R58 ;  /* 0x000000003a3f72ca */ /* 0x000fdc00000e0000 */
[----:B------:R-:W3:Y:S01]  /*0fd0*/  LDCU UR63, c[0x0][UR63+0x2a4] ;  /* 0x000054803f3f77ac */ /* 0x000ee20008000800 */
[----:B------:R-:W-:Y:S02]  /*0fe0*/  UISETP.GT.U32.AND UP0, UPT, UR68, 0xffff, UPT ;  /* 0x0000ffff4400788c */ /* 0x000fe4000bf04070 */
[----:B------:R-:W-:Y:S01]  /*0ff0*/  USHF.L.U32 UR37, UR47, 0x9, URZ ;  /* 0x000000092f257899 */ /* 0x000fe200080006ff */
[----:B-1----:R-:W-:Y:S01]  /*1000*/  I2FP.F32.U32 R3, UR20 ;  /* 0x0000001400037c45 */ /* 0x002fe20008201000 */
[----:B------:R-:W-:Y:S01]  /*1010*/  UMOV UR28, 0x5 ;  /* 0x00000005001c7882 */ /* 0x000fe20000000000 */
[----:B------:R-:W1:Y:S03]  /*1020*/  LDCU UR45, c[0x0][0xb24] ;  /* 0x00016480ff2d77ac */ /* 0x000e660008000800 */
[----:B--2---:R-:W-:Y:S01]  /*1030*/  FMUL R3, R3, UR5 ;  /* 0x0000000503037c20 */ /* 0x004fe20008400000 */
[----:B------:R-:W2:Y:S01]  /*1040*/  LDCU UR27, c[0x0][0xb30] ;  /* 0x00016600ff1b77ac */ /* 0x000ea20008000800 */
[----:B----4-:R-:W-:Y:S01]  /*1050*/  I2FP.F32.U32 R2, UR7 ;  /* 0x0000000700027c45 */ /* 0x010fe20008201000 */
[----:B------:R-:W-:-:S03]  /*1060*/  USHF.L.U32 UR55, UR20, 0x6, URZ ;  /* 0x0000000614377899 */ /* 0x000fc600080006ff */
[----:B------:R-:W4:Y:S01]  /*1070*/  F2I.U32.TRUNC.NTZ R3, R3 ;  /* 0x0000000300037305 */ /* 0x000f22000020f000 */
[----:B------:R-:W-:Y:S01]  /*1080*/  USEL UR31, UR68, 0xffff, !UP0 ;  /* 0x0000ffff441f7887 */ /* 0x000fe2000c000000 */
[----:B---3--:R-:W-:Y:S01]  /*1090*/  FMUL R2, R2, UR4 ;  /* 0x0000000402027c20 */ /* 0x008fe20008400000 */
[----:B------:R-:W-:Y:S01]  /*10a0*/  UISETP.GE.AND UP2, UPT, UR25, 0x1, UPT ;  /* 0x000000011900788c */ /* 0x000fe2000bf46270 */
[----:B------:R-:W-:-:S04]  /*10b0*/  UMOV UR24, UR7 ;  /* 0x0000000700187c82 */ /* 0x000fc80008000000 */
[----:B------:R-:W3:Y:S01]  /*10c0*/  F2I.U32.TRUNC.NTZ R2, R2 ;  /* 0x0000000200027305 */ /* 0x000ee2000020f000 */
[----:B----4-:R-:W-:Y:S02]  /*10d0*/  R2UR UR4, R3 ;  /* 0x00000000030472ca */ /* 0x010fe400000e0000 */
[----:B------:R-:W-:Y:S02]  /*10e0*/  PRMT R3, RZ, 0x7610, R3 ;  /* 0x00007610ff037816 */ /* 0x000fe40000000003 */
[----:B---3--:R-:W-:Y:S02]  /*10f0*/  R2UR UR6, R2 ;  /* 0x00000000020672ca */ /* 0x008fe400000e0000 */
[----:B------:R-:W-:-:S07]  /*1100*/  PRMT R2, RZ, 0x7610, R2 ;  /* 0x00007610ff027816 */ /* 0x000fce0000000002 */
[----:B------:R-:W-:-:S04]  /*1110*/  UIADD3 UR5, UPT, UPT, -UR4, URZ, URZ ;  /* 0x000000ff04057290 */ /* 0x000fc8000fffe1ff */
[----:B------:R-:W-:Y:S02]  /*1120*/  UIMAD UR5, UR8, UR5, UR20 ;  /* 0x00000005080572a4 */ /* 0x000fe4000f8e0214 */
[----:B------:R-:W-:-:S04]  /*1130*/  UIADD3 UR4, UPT, UPT, -UR6, URZ, URZ ;  /* 0x000000ff06047290 */ /* 0x000fc8000fffe1ff */
[----:B------:R-:W-:Y:S01]  /*1140*/  IMAD.U32 R58, RZ, RZ, UR5 ;  /* 0x00000005ff3a7e24 */ /* 0x000fe2000f8e00ff */
[----:B------:R-:W-:Y:S01]  /*1150*/  UIMAD UR63, UR63, UR4, UR7 ;  /* 0x000000043f3f72a4 */ /* 0x000fe2000f8e0207 */
[----:B-12---:R-:W-:Y:S11]  /*1160*/  BRA.U UP4, `(.L_x_17) ;  /* 0x0000000104407547 */ /* 0x006ff6000b800000 */
[----:B------:R-:W-:-:S13]  /*1170*/  R2UR UR4, R58 ;  /* 0x000000003a0472ca */ /* 0x000fda00000e0000 */
[----:B------:R-:W-:Y:S02]  /*1180*/  UISETP.GT.U32.AND UP0, UPT, UR4, 0x1, UPT ;  /* 0x000000010400788c */ /* 0x000fe4000bf04070 */
[----:B------:R-:W-:Y:S02]  /*1190*/  ULOP3.LUT UR4, UR4, 0xfffffffe, URZ, 0xc0, !UPT ;  /* 0xfffffffe04047892 */ /* 0x000fe4000f8ec0ff */
[----:B------:R-:W-:Y:S02]  /*11a0*/  UISETP.NE.AND UP1, UPT, UR63, URZ, UP0 ;  /* 0x000000ff3f00728c */ /* 0x000fe40008725270 */
[----:B------:R-:W-:Y:S02]  /*11b0*/  UISETP.NE.AND UP0, UPT, UR63, 0x1, UP0 ;  /* 0x000000013f00788c */ /* 0x000fe40008705270 */
[----:B------:R-:W-:Y:S02]  /*11c0*/  USEL UR7, URZ, 0x1, UP1 ;  /* 0x00000001ff077887 */ /* 0x000fe40008800000 */
[----:B------:R-:W-:-:S02]  /*11d0*/  USEL UR6, URZ, 0x4, UP0 ;  /* 0x00000004ff067887 */ /* 0x000fc40008000000 */
[----:B------:R-:W-:Y:S02]  /*11e0*/  USEL UR5, URZ, 0x2, UP1 ;  /* 0x00000002ff057887 */ /* 0x000fe40008800000 */
[----:B------:R-:W-:Y:S02]  /*11f0*/  ULEA UR4, UR63, UR4, 0x1 ;  /* 0x000000043f047291 */ /* 0x000fe4000f8e08ff */
[----:B------:R-:W-:Y:S02]  /*1200*/  USEL UR8, URZ, 0x8, UP0 ;  /* 0x00000008ff087887 */ /* 0x000fe40008000000 */
[----:B------:R-:W-:-:S03]  /*1210*/  UIADD3 UR5, UPT, UPT, UR5, UR6, UR7 ;  /* 0x0000000605057290 */ /* 0x000fc6000fffe007 */
[----:B------:R-:W-:Y:S01]  /*1220*/  UMOV UR6, 0x3 ;  /* 0x0000000300067882 */ /* 0x000fe20000000000 */
[----:B------:R-:W-:Y:S02]  /*1230*/  UIADD3 UR5, UPT, UPT, UR5, UR8, URZ ;  /* 0x0000000805057290 */ /* 0x000fe4000fffe0ff */
[----:B------:R-:W-:-:S04]  /*1240*/  USHF.L.U32 UR4, UR6, UR4, URZ ;  /* 0x0000000406047299 */ /* 0x000fc800080006ff */
[----:B------:R-:W-:Y:S02]  /*1250*/  MOV R3, UR5 ;  /* 0x0000000500037c02 */ /* 0x000fe40008000f00 */
[----:B------:R-:W-:Y:S02]  /*1260*/  IMAD.U32 R2, RZ, RZ, UR4 ;  /* 0x00000004ff027e24 */ /* 0x000fe4000f8e00ff */
.L_x_17:
[----:B------:R-:W-:Y:S05]  /*1270*/  BRA.U !UP2, `(.L_x_18) ;  /* 0x000000010ad47547 */ /* 0x000fea000b800000 */
[----:B------:R-:W1:Y:S01]  /*1280*/  LDCU.128 UR12, c[0x0][0xb10] ;  /* 0x00016200ff0c77ac */ /* 0x000e620008000c00 */
[----:B------:R-:W2:Y:S01]  /*1290*/  LDCU UR6, c[0x0][0x370] ;  /* 0x00006e00ff0677ac */ /* 0x000ea20008000800 */
[----:B------:R-:W3:Y:S01]  /*12a0*/  LDCU UR5, c[0x0][0x374] ;  /* 0x00006e80ff0577ac */ /* 0x000ee20008000800 */
[----:B------:R-:W4:Y:S01]  /*12b0*/  LDCU UR26, c[0x0][0xb0c] ;  /* 0x00016180ff1a77ac */ /* 0x000f220008000800 */
[----:B------:R-:W4:Y:S01]  /*12c0*/  LDCU UR4, c[0x0][0xb20] ;  /* 0x00016400ff0477ac */ /* 0x000f220008000800 */
[----:B------:R-:W4:Y:S01]  /*12d0*/  LDCU.64 UR8, c[0x0][0xb28] ;  /* 0x00016500ff0877ac */ /* 0x000f220008000a00 */
[----:B-1----:R-:W-:Y:S02]  /*12e0*/  UISETP.NE.AND UP0, UPT, UR14, 0x1, UPT ;  /* 0x000000010e00788c */ /* 0x002fe4000bf05270 */
[----:B---3--:R-:W-:Y:S02]  /*12f0*/  UIMAD.WIDE.U32 UR10, UR5, UR15, URZ ;  /* 0x0000000f050a72a5 */ /* 0x008fe4000f8e00ff */
[----:B--2---:R-:W-:-:S02]  /*1300*/  UIMAD.WIDE.U32 UR18, UR6, UR12, URZ ;  /* 0x0000000c061272a5 */ /* 0x004fc4000f8e00ff */
[----:B----4-:R-:W-:Y:S02]  /*1310*/  UISETP.NE.AND UP1, UPT, UR26, 0x1, UPT ;  /* 0x000000011a00788c */ /* 0x010fe4000bf25270 */
[----:B------:R-:W-:Y:S01]  /*1320*/  UISETP.NE.AND UP2, UPT, UR25, 0x1, UPT ;  /* 0x000000011900788c */ /* 0x000fe2000bf45270 */
[----:B------:R-:W-:Y:S02]  /*1330*/  UMOV UR10, UR11 ;  /* 0x0000000b000a7c82 */ /* 0x000fe40008000000 */
[----:B------:R-:W-:Y:S01]  /*1340*/  UMOV UR18, UR19 ;  /* 0x0000001300127c82 */ /* 0x000fe20008000000 */
[----:B------:R-:W-:Y:S02]  /*1350*/  @UP0 USHF.R.U32.HI UR5, URZ, UR4, UR10 ;  /* 0x00000004ff050299 */ /* 0x000fe4000801160a */
[----:B------:R-:W-:Y:S02]  /*1360*/  UIMAD.WIDE.U32 UR22, UR24, UR15, URZ ;  /* 0x0000000f181672a5 */ /* 0x000fe4000f8e00ff */
[----:B------:R-:W-:-:S02]  /*1370*/  UIMAD.WIDE.U32 UR10, UR5, UR8, URZ ;  /* 0x00000008050a72a5 */ /* 0x000fc4000f8e00ff */
[----:B------:R-:W-:Y:S02]  /*1380*/  @UP1 USHF.R.U32.HI UR6, URZ, UR13, UR18 ;  /* 0x0000000dff061299 */ /* 0x000fe40008011612 */
[----:B------:R-:W-:Y:S02]  /*1390*/  UIMAD.WIDE.U32 UR16, UR20, UR12, URZ ;  /* 0x0000000c141072a5 */ /* 0x000fe4000f8e00ff */
[----:B------:R-:W-:Y:S01]  /*13a0*/  UIMAD.WIDE.U32 UR18, UR6, UR8, URZ ;  /* 0x00000008061272a5 */ /* 0x000fe2000f8e00ff */
[----:B------:R-:W-:Y:S01]  /*13b0*/  UMOV UR22, UR23 ;  /* 0x0000001700167c82 */ /* 0x000fe20008000000 */
[----:B------:R-:W-:Y:S01]  /*13c0*/  UMOV UR10, UR11 ;  /* 0x0000000b000a7c82 */ /* 0x000fe20008000000 */
[----:B------:R-:W-:Y:S02]  /*13d0*/  USHF.R.U32.HI UR22, URZ, UR4, UR22 ;  /* 0x00000004ff167299 */ /* 0x000fe40008011616 */
[----:B------:R-:W-:Y:S02]  /*13e0*/  @UP2 USHF.R.U32.HI UR5, URZ, UR9, UR10 ;  /* 0x00000009ff052299 */ /* 0x000fe4000801160a */
[----:B------:R-:W-:Y:S01]  /*13f0*/  UMOV UR7, UR19 ;  /* 0x0000001300077c82 */ /* 0x000fe20008000000 */
[----:B------:R-:W-:Y:S01]  /*1400*/  UMOV UR16, UR17 ;  /* 0x0000001100107c82 */ /* 0x000fe20008000000 */
[----:B------:R-:W-:-:S02]  /*1410*/  @UP2 USHF.R.U32.HI UR6, URZ, UR9, UR7 ;  /* 0x00000009ff062299 */ /* 0x000fc40008011607 */
[----:B------:R-:W-:Y:S02]  /*1420*/  USHF.R.U32.HI UR13, URZ, UR13, UR16 ;  /* 0x0000000dff0d7299 */ /* 0x000fe40008011610 */
[----:B------:R-:W-:Y:S02]  /*1430*/  USEL UR4, UR24, UR22, !UP0 ;  /* 0x0000001618047287 */ /* 0x000fe4000c000000 */
[----:B------:R-:W-:Y:S02]  /*1440*/  UIMAD UR7, UR5, UR25, URZ ;  /* 0x00000019050772a4 */ /* 0x000fe4000f8e02ff */
[----:B------:R-:W-:Y:S02]  /*1450*/  USEL UR5, UR20, UR13, !UP1 ;  /* 0x0000000d14057287 */ /* 0x000fe4000c800000 */
[----:B------:R-:W-:Y:S02]  /*1460*/  UIMAD UR12, UR6, UR25, URZ ;  /* 0x00000019060c72a4 */ /* 0x000fe4000f8e02ff */
[----:B------:R-:W-:-:S02]  /*1470*/  UISETP.GE.AND UP0, UPT, UR4, UR7, UPT ;  /* 0x000000070400728c */ /* 0x000fc4000bf06270 */
[----:B------:R-:W-:Y:S02]  /*1480*/  UIMAD.WIDE.U32 UR10, UR4, UR8, URZ ;  /* 0x00000008040a72a5 */ /* 0x000fe4000f8e00ff */
[----:B------:R-:W-:Y:S02]  /*1490*/  UISETP.GE.OR UP0, UPT, UR5, UR12, UP0 ;  /* 0x0000000c0500728c */ /* 0x000fe40008706670 */
[----:B------:R-:W-:Y:S02]  /*14a0*/  UIMAD.WIDE.U32 UR12, UR5, UR8, URZ ;  /* 0x00000008050c72a5 */ /* 0x000fe4000f8e00ff */
[----:B------:R-:W-:Y:S01]  /*14b0*/  UIADD3 UR10, UPT, UPT, -UR4, URZ, URZ ;  /* 0x000000ff040a7290 */ /* 0x000fe2000fffe1ff */
[----:B------:R-:W-:Y:S01]  /*14c0*/  UMOV UR8, UR11 ;  /* 0x0000000b00087c82 */ /* 0x000fe20008000000 */
[----:B------:R-:W-:Y:S02]  /*14d0*/  UIADD3 UR11, UPT, UPT, -UR5, URZ, URZ ;  /* 0x000000ff050b7290 */ /* 0x000fe4000fffe1ff */
[----:B------:R-:W-:-:S03]  /*14e0*/  USHF.R.U32.HI UR8, URZ, UR9, UR8 ;  /* 0x00000009ff087299 */ /* 0x000fc60008011608 */
[----:B------:R-:W-:Y:S01]  /*14f0*/  @!UP0 UMOV UR7, UR13 ;  /* 0x0000000d00078c82 */ /* 0x000fe20008000000 */
[----:B------:R-:W-:Y:S02]  /*1500*/  UIMAD UR24, UR14, UR10, UR24 ;  /* 0x0000000a0e1872a4 */ /* 0x000fe4000f8e0218 */
[----:B------:R-:W-:Y:S02]  /*1510*/  USEL UR8, UR4, UR8, !UP2 ;  /* 0x0000000804087287 */ /* 0x000fe4000d000000 */
[----:B------:R-:W-:Y:S02]  /*1520*/  @!UP0 USHF.R.U32.HI UR7, URZ, UR9, UR7 ;  /* 0x00000009ff078299 */ /* 0x000fe40008011607 */
[----:B------:R-:W-:Y:S02]  /*1530*/  UIADD3 UR9, UPT, UPT, -UR8, URZ, URZ ;  /* 0x000000ff08097290 */ /* 0x000fe4000fffe1ff */
[----:B------:R-:W-:Y:S02]  /*1540*/  @!UP0 USEL UR7, UR5, UR7, !UP2 ;  /* 0x0000000705078287 */ /* 0x000fe4000d000000 */
[----:B------:R-:W-:-:S02]  /*1550*/  UIMAD UR9, UR25, UR9, UR4 ;  /* 0x00000009190972a4 */ /* 0x000fc4000f8e0204 */
[----:B------:R-:W-:Y:S02]  /*1560*/  @!UP0 UIADD3 UR8, UPT, UPT, UR8, -UR7, URZ ;  /* 0x8000000708088290 */ /* 0x000fe4000fffe0ff */
[----:B------:R-:W-:Y:S02]  /*1570*/  @!UP0 UIMAD UR6, UR9, UR6, UR7 ;  /* 0x00000006090682a4 */ /* 0x000fe4000f8e0207 */
[----:B------:R-:W-:Y:S02]  /*1580*/  @!UP0 UIMAD UR4, UR8, UR25, UR5 ;  /* 0x00000019080482a4 */ /* 0x000fe4000f8e0205 */
[----:B------:R-:W-:Y:S02]  /*1590*/  UIMAD UR20, UR26, UR11, UR20 ;  /* 0x0000000b1a1472a4 */ /* 0x000fe4000f8e0214 */
[----:B------:R-:W-:Y:S01]  /*15a0*/  UIMAD UR24, UR4, UR14, UR24 ;  /* 0x0000000e041872a4 */ /* 0x000fe2000f8e0218 */
[----:B------:R-:W-:Y:S02]  /*15b0*/  @!UP0 UMOV UR5, UR6 ;  /* 0x0000000600058c82 */ /* 0x000fe40008000000 */
[----:B------:R-:W-:-:S12]  /*15c0*/  UIMAD UR20, UR5, UR26, UR20 ;  /* 0x0000001a051472a4 */ /* 0x000fd8000f8e0214 */
.L_x_18:
[----:B------:R-:W-:Y:S02]  /*15d0*/  UISETP.NE.AND UP1, UPT, UR27, 0x1, UPT ;  /* 0x000000011b00788c */ /* 0x000fe4000bf25270 */
[----:B------:R-:W-:Y:S02]  /*15e0*/  ULOP3.LUT UR31, UR31, 0xffff, URZ, 0xc0, !UPT ;  /* 0x0000ffff1f1f7892 */ /* 0x000fe4000f8ec0ff */
[----:B------:R-:W-:Y:S02]  /*15f0*/  UISETP.NE.AND UP0, UPT, UR21, 0x2, UPT ;  /* 0x000000021500788c */ /* 0x000fe4000bf05270 */
[----:B------:R-:W-:Y:S02]  /*1600*/  ULOP3.LUT UR37, UR37, 0x400, URZ, 0xc0, !UPT ;  /* 0x0000040025257892 */ /* 0x000fe4000f8ec0ff */
[----:B------:R-:W-:Y:S02]  /*1610*/  ULOP3.LUT UR55, UR55, 0x40, URZ, 0xc0, !UPT ;  /* 0x0000004037377892 */ /* 0x000fe4000f8ec0ff */
[----:B------:R-:W-:Y:S01]  /*1620*/  USHF.L.U32 UR31, UR28, UR31, URZ ;  /* 0x0000001f1c1f7299 */ /* 0x000fe200080006ff */
[----:B------:R-:W-:Y:S11]  /*1630*/  BRA.U UP1, `(.L_x_19) ;  /* 0x0000000101447547 */ /* 0x000ff6000b800000 */
[----:B------:R-:W1:Y:S01]  /*1640*/  LDCU.128 UR8, c[0x0][0xb10] ;  /* 0x00016200ff0877ac */ /* 0x000e620008000c00 */
[----:B------:R-:W2:Y:S01]  /*1650*/  LDCU UR12, c[0x0][0xb0c] ;  /* 0x00016180ff0c77ac */ /* 0x000ea20008000800 */
[----:B------:R-:W3:Y:S01]  /*1660*/  LDCU UR13, c[0x0][0xb20] ;  /* 0x00016400ff0d77ac */ /* 0x000ee20008000800 */
[----:B-1----:R-:W-:Y:S02]  /*1670*/  UIMAD.WIDE.U32 UR6, UR20, UR8, URZ ;  /* 0x00000008140672a5 */ /* 0x002fe4000f8e00ff */
[----:B------:R-:W-:Y:S02]  /*1680*/  UIMAD.WIDE.U32 UR4, UR24, UR11, URZ ;  /* 0x0000000b180472a5 */ /* 0x000fe4000f8e00ff */
[----:B--2---:R-:W-:Y:S02]  /*1690*/  UISETP.NE.AND UP2, UPT, UR12, 0x1, UPT ;  /* 0x000000010c00788c */ /* 0x004fe4000bf45270 */
[----:B------:R-:W-:Y:S01]  /*16a0*/  UISETP.NE.AND UP1, UPT, UR10, 0x1, UPT ;  /* 0x000000010a00788c */ /* 0x000fe2000bf25270 */
[----:B------:R-:W-:-:S02]  /*16b0*/  UMOV UR6, UR7 ;  /* 0x0000000700067c82 */ /* 0x000fc40008000000 */
[----:B------:R-:W-:Y:S01]  /*16c0*/  UMOV UR4, UR5 ;  /* 0x0000000500047c82 */ /* 0x000fe20008000000 */
[----:B------:R-:W-:Y:S02]  /*16d0*/  USHF.R.U32.HI UR6, URZ, UR9, UR6 ;  /* 0x00000009ff067299 */ /* 0x000fe40008011606 */
[----:B---3--:R-:W-:Y:S02]  /*16e0*/  USHF.R.U32.HI UR4, URZ, UR13, UR4 ;  /* 0x0000000dff047299 */ /* 0x008fe40008011604 */
[----:B------:R-:W-:Y:S02]  /*16f0*/  USEL UR5, UR20, UR6, !UP2 ;  /* 0x0000000614057287 */ /* 0x000fe4000d000000 */
[----:B------:R-:W-:-:S04]  /*1700*/  USEL UR4, UR24, UR4, !UP1 ;  /* 0x0000000418047287 */ /* 0x000fc8000c800000 */
[----:B------:R-:W-:Y:S02]  /*1710*/  UIADD3 UR6, UPT, UPT, UR5, -UR4, URZ ;  /* 0x8000000405067290 */ /* 0x000fe4000fffe0ff */
[----:B------:R-:W-:Y:S02]  /*1720*/  UIADD3 UR4, UPT, UPT, -UR5, UR4, URZ ;  /* 0x0000000405047290 */ /* 0x000fe4000fffe1ff */
[----:B------:R-:W-:Y:S02]  /*1730*/  UIMAD UR24, UR6, UR10, UR24 ;  /* 0x0000000a061872a4 */ /* 0x000fe4000f8e0218 */
[----:B------:R-:W-:-:S12]  /*1740*/  UIMAD UR20, UR4, UR12, UR20 ;  /* 0x0000000c041472a4 */ /* 0x000fd8000f8e0214 */
.L_x_19:
[----:B------:R-:W-:Y:S05]  /*1750*/  BRA.U !UP5, `(.L_x_20) ;  /* 0x000000010d0c7547 */ /* 0x000fea000b800000 */
[----:B------:R-:W-:Y:S01]  /*1760*/  UCGABAR_WAIT ;  /* 0x0000000000007dc7 */ /* 0x000fe20008000000 */
[----:B------:R-:W-:Y:S01]  /*1770*/  CCTL.IVALL ;  /* 0x00000000ff00798f */ /* 0x000fe20002000000 */
[----:B------:R-:W-:Y:S05]  /*1780*/  BRA `(.L_x_21) ;  /* 0x0000000000047947 */ /* 0x000fea0003800000 */
.L_x_20:
[----:B------:R-:W-:Y:S06]  /*1790*/  BAR.SYNC.DEFER_BLOCKING 0x0 ;  /* 0x0000000000007b1d */ /* 0x000fec0000010000 */
.L_x_21:
[----:B------:R-:W-:Y:S05]  /*17a0*/  BRA.U UP0, `(.L_x_22) ;  /* 0x00000015006c7547 */ /* 0x000fea000b800000 */
[----:B------:R-:W1:Y:S01]  /*17b0*/  LDCU UR6, c[0x0][0x38c] ;  /* 0x00007180ff0677ac */ /* 0x000e620008000800 */
[----:B------:R-:W-:Y:S01]  /*17c0*/  PLOP3.LUT P2, PT, PT, PT, UP3, 0x80, 0x8 ;  /* 0x000000000008781c */ /* 0x000fe20003f4f038 */
[----:B------:R-:W-:Y:S01]  /*17d0*/  IMAD.MOV.U32 R12, RZ, RZ, 0x1 ;  /* 0x00000001ff0c7424 */ /* 0x000fe200078e00ff */
[----:B------:R-:W-:Y:S02]  /*17e0*/  ISETP.NE.AND P3, PT, R0, RZ, P4 ;  /* 0x000000ff0000720c */ /* 0x000fe40002765270 */
[----:B------:R-:W-:Y:S02]  /*17f0*/  CS2R R10, SRZ ;  /* 0x00000000000a7805 */ /* 0x000fe4000001ff00 */
[----:B------:R-:W-:Y:S01]  /*1800*/  PLOP3.LUT P2, PT, P2, PT, PT, 0x8, 0x80 ;  /* 0x000000000080781c */ /* 0x000fe2000174e170 */
[----:B------:R-:W-:Y:S01]  /*1810*/  IMAD.MOV.U32 R9, RZ, RZ, RZ ;  /* 0x000000ffff097224 */ /* 0x000fe200078e00ff */
[----:B------:R-:W2:Y:S01]  /*1820*/  LDCU UR49, c[0x0][0x370] ;  /* 0x00006e00ff3177ac */ /* 0x000ea20008000800 */
[----:B------:R-:W-:Y:S01]  /*1830*/  IMAD.MOV.U32 R8, RZ, RZ, 0x1 ;  /* 0x00000001ff087424 */ /* 0x000fe200078e00ff */
[----:B------:R-:W3:Y:S01]  /*1840*/  LDCU.64 UR42, c[0x0][0x348] ;  /* 0x00006900ff2a77ac */ /* 0x000ee20008000a00 */
[----:B------:R-:W-:Y:S01]  /*1850*/  ULEA.HI UR53, UR37, UR55, URZ, 0x1b ;  /* 0x0000003725357291 */ /* 0x000fe2000f8fd8ff */
[----:B------:R-:W4:Y:S01]  /*1860*/  LDCU UR48, c[0x0][0x374] ;  /* 0x00006e80ff3077ac */ /* 0x000f220008000800 */
[----:B-1----:R-:W-:-:S02]  /*1870*/  UIADD3 UR5, UPT, UPT, UR6, 0x3f, URZ ;  /* 0x0000003f06057890 */ /* 0x002fc4000fffe0ff */
[----:B------:R-:W-:Y:S02]  /*1880*/  UIADD3 UR56, UPT, UPT, UR6, 0x7e, URZ ;  /* 0x0000007e06387890 */ /* 0x000fe4000fffe0ff */
[----:B------:R-:W-:Y:S01]  /*1890*/  USHF.R.S32.HI UR4, URZ, 0x1f, UR5 ;  /* 0x0000001fff047899 */ /* 0x000fe20008011405 */
[----:B------:R-:W-:-:S03]  /*18a0*/  UMOV UR29, URZ ;  /* 0x000000ff001d7c82 */ /* 0x000fc60008000000 */
[----:B------:R-:W-:Y:S02]  /*18b0*/  ULEA.HI UR4, UR4, UR5, URZ, 0x6 ;  /* 0x0000000504047291 */ /* 0x000fe4000f8f30ff */
[----:B------:R-:W-:Y:S02]  /*18c0*/  UIADD3 UR5, UPT, UPT, UR6, -0x1, URZ ;  /* 0xffffffff06057890 */ /* 0x000fe4000fffe0ff */
[----:B------:R-:W-:Y:S02]  /*18d0*/  USHF.R.S32.HI UR51, URZ, 0x6, UR4 ;  /* 0x00000006ff337899 */ /* 0x000fe40008011404 */
[----:B------:R-:W-:Y:S02]  /*18e0*/  UISETP.GE.U32.AND UP1, UPT, UR5, -0x7f, UPT ;  /* 0xffffff810500788c */ /* 0x000fe4000bf26070 */
[----:B------:R-:W-:-:S04]  /*18f0*/  UISETP.LT.U32.AND UP0, UPT, UR51, 0x4, UPT ;  /* 0x000000043300788c */ /* 0x000fc8000bf01070 */
[----:B------:R-:W-:Y:S02]  /*1900*/  USEL UR50, UR51, 0x4, UP0 ;  /* 0x0000000433327887 */ /* 0x000fe40008000000 */
[----:B------:R-:W-:Y:S02]  /*1910*/  UISETP.NE.AND UP0, UPT, UR21, URZ, UPT ;  /* 0x000000ff1500728c */ /* 0x000fe4000bf05270 */
[----:B------:R-:W-:Y:S02]  /*1920*/  UIADD3 UR4, UPT, UPT, UR50, -0x1, URZ ;  /* 0xffffffff32047890 */ /* 0x000fe4000fffe0ff */
[----:B------:R-:W-:Y:S02]  /*1930*/  @UP1 UIADD3 UR4, UPT, UPT, UR50, URZ, URZ ;  /* 0x000000ff32041290 */ /* 0x000fe4000fffe0ff */
[----:B------:R-:W-:Y:S02]  /*1940*/  USEL UR38, UR46, 0x2, UP0 ;  /* 0x000000022e267887 */ /* 0x000fe40008000000 */
[----:B------:R-:W-:-:S02]  /*1950*/  UIADD3 UR54, UPT, UPT, UR51, -UR50, URZ ;  /* 0x8000003233367290 */ /* 0x000fc4000fffe0ff */
[----:B------:R-:W-:Y:S02]  /*1960*/  UIADD3 UR39, UPT, UPT, UR4, 0x1, URZ ;  /* 0x0000000104277890 */ /* 0x000fe4000fffe0ff */
[----:B--234-:R-:W-:-:S12]  /*1970*/  UIADD3 UR52, UPT, UPT, -UR4, URZ, URZ ;  /* 0x000000ff04347290 */ /* 0x01cfd8000fffe1ff */
.L_x_46:
[----:B------:R-:W-:Y:S01]  /*1980*/  UISETP.NE.AND UP0, UPT, UR47, URZ, UPT ;  /* 0x000000ff2f00728c */ /* 0x000fe2000bf05270 */
[----:B-1----:R-:W1:Y:S08]  /*1990*/  S2UR UR47, SR_CgaCtaId ;  /* 0x00000000002f79c3 */ /* 0x002e700000008800 */
[----:B---3--:R-:W-:Y:S05]  /*19a0*/  BRA.U UP0, `(.L_x_23) ;  /* 0x0000000100347547 */ /* 0x008fea000b800000 */
[----:B------:R-:W2:Y:S01]  /*19b0*/  S2R R0, SR_CgaCtaId ;  /* 0x0000000000007919 */ /* 0x000ea20000008800 */
[----:B------:R-:W-:Y:S02]  /*19c0*/  MOV R3, 0x400 ;  /* 0x0000040000037802 */ /* 0x000fe40000000f00 */
[----:B------:R-:W-:Y:S02]  /*19d0*/  SHF.L.U32 R2, R8, 0x1f, RZ ;  /* 0x0000001f08027819 */ /* 0x000fe400000006ff */
[----:B--2---:R-:W-:-:S05]  /*19e0*/  LEA R0, R0, R3, 0x18 ;  /* 0x0000000300007211 */ /* 0x004fca00078ec0ff */
[----:B------:R-:W-:-:S04]  /*19f0*/  IMAD R3, R9, 0x8, R0 ;  /* 0x0000000809037824 */ /* 0x000fc800078e0200 */
[----:B------:R-:W2:Y:S02]  /*1a00*/  SYNCS.PHASECHK.TRANS64.TRYWAIT P0, [R3+URZ+0x100], R2 ;  /* 0x00010002030075a7 */ /* 0x000ea400080011ff */
[----:B--2---:R-:W-:Y:S05]  /*1a10*/  @!P0 BRA `(.L_x_24) ;  /* 0x0000007800c48947 */ /* 0x004fea0003800000 */
.L_x_153:
[----:B------:R-:W-:Y:S01]  /*1a20*/  VIADD R9, R9, 0x1 ;  /* 0x0000000109097836 */ /* 0x000fe20000000000 */
[----:B------:R2:W-:Y:S04]  /*1a30*/  SYNCS.ARRIVE.TRANS64.A1T0 RZ, [R3+URZ+0xf0], RZ ;  /* 0x0000f0ff03ff79a7 */ /* 0x0005e800081000ff */
[----:B------:R-:W-:-:S04]  /*1a40*/  ISETP.NE.AND P0, PT, R9, 0x2, PT ;  /* 0x000000020900780c */ /* 0x000fc80003f05270 */
[----:B------:R-:W-:Y:S02]  /*1a50*/  SEL R9, R9, RZ, P0 ;  /* 0x000000ff09097207 */ /* 0x000fe40000000000 */
[----:B--2---:R-:W-:-:S04]  /*1a60*/  SEL R3, RZ, 0x1, P0 ;  /* 0x00000001ff037807 */ /* 0x004fc80000000000 */
[----:B------:R-:W-:Y:S02]  /*1a70*/  LOP3.LUT R8, R8, R3, RZ, 0x3c, !PT ;  /* 0x0000000308087212 */ /* 0x000fe400078e3cff */
.L_x_23:
[----:B------:R-:W-:Y:S01]  /*1a80*/  UMOV UR21, 0x400 ;  /* 0x0000040000157882 */ /* 0x000fe20000000000 */
[----:B------:R-:W-:Y:S01]  /*1a90*/  SHF.L.U32 R0, R12, 0x1f, RZ ;  /* 0x0000001f0c007819 */ /* 0x000fe200000006ff */
[----:B-1----:R-:W-:Y:S02]  /*1aa0*/  ULEA UR21, UR47, UR21, 0x18 ;  /* 0x000000152f157291 */ /* 0x002fe4000f8ec0ff */
[----:B------:R-:W-:Y:S02]  /*1ab0*/  UISETP.GE.U32.AND UP0, UPT, UR56, 0x7f, UPT ;  /* 0x0000007f3800788c */ /* 0x000fe4000bf06070 */
[----:B------:R-:W-:Y:S02]  /*1ac0*/  ULEA UR4, UR29, UR21, 0x3 ;  /* 0x000000151d047291 */ /* 0x000fe4000f8e18ff */
[----:B------:R-:W-:Y:S01]  /*1ad0*/  ULEA UR19, UR24, UR55, 0x7 ;  /* 0x0000003718137291 */ /* 0x000fe2000f8e38ff */
[----:B------:R-:W-:-:S06]  /*1ae0*/  UMOV UR13, URZ ;  /* 0x000000ff000d7c82 */ /* 0x000fcc0008000000 */
[----:B------:R1:W2:Y:S01]  /*1af0*/  SYNCS.PHASECHK.TRANS64.TRYWAIT P1, [UR4+0x20], R0 ;  /* 0x00002000ff0075a7 */ /* 0x0002a20008021104 */
[----:B------:R-:W-:-:S04]  /*1b00*/  ULEA.HI UR4, UR20, UR20, URZ, 0x1 ;  /* 0x0000001414047291 */ /* 0x000fc8000f8f08ff */
[----:B------:R-:W-:-:S04]  /*1b10*/  USHF.L.U32 UR4, UR4, 0x6, URZ ;  /* 0x0000000604047899 */ /* 0x000fc800080006ff */
[----:B------:R-:W-:-:S04]  /*1b20*/  ULOP3.LUT UR35, UR4, 0xffffff80, URZ, 0xc0, !UPT ;  /* 0xffffff8004237892 */ /* 0x000fc8000f8ec0ff */
[----:B------:R-:W-:Y:S01]  /*1b30*/  UIADD3 UR35, UPT, UPT, UR53, UR35, URZ ;  /* 0x0000002335237290 */ /* 0x000fe2000fffe0ff */
[----:B------:R-:W-:Y:S11]  /*1b40*/  BRA.U !UP0, `(.L_x_25) ;  /* 0x0000000508107547 */ /* 0x000ff6000b800000 */
[----:B------:R-:W-:Y:S01]  /*1b50*/  UMOV UR30, UR52 ;  /* 0x00000034001e7c82 */ /* 0x000fe20008000000 */
[----:B------:R-:W-:Y:S01]  /*1b60*/  UMOV UR6, UR29 ;  /* 0x0000001d00067c82 */ /* 0x000fe20008000000 */
[----:B------:R-:W-:-:S05]  /*1b70*/  UMOV UR26, 0x20 ;  /* 0x00000020001a7882 */ /* 0x000fca0000000000 */
.L_x_33:
[----:B------:R-:W-:Y:S01]  /*1b80*/  ULEA UR5, UR6, UR21, 0x3 ;  /* 0x0000001506057291 */ /* 0x000fe2000f8e18ff */
[----:B--2---:R-:W-:Y:S01]  /*1b90*/  @P4 MOV R2, 0x10000 ;  /* 0x0001000000024802 */ /* 0x004fe20000000f00 */
[----:B--23--:R-:W-:Y:S10]  /*1ba0*/  @P1 BRA `(.L_x_26) ;  /* 0x00000000000c1947 */ /* 0x00cff40003800000 */
[----:B------:R-:W-:-:S04]  /*1bb0*/  SHF.L.U32 R3, R12, 0x1f, RZ ;  /* 0x0000001f0c037819 */ /* 0x000fc800000006ff */
[----:B------:R-:W2:Y:S02]  /*1bc0*/  SYNCS.PHASECHK.TRANS64.TRYWAIT P0, [UR5+0x20], R3 ;  /* 0x00002003ff0075a7 */ /* 0x000ea40008001105 */
[----:B--2---:R-:W-:Y:S05]  /*1bd0*/  @!P0 BRA `(.L_x_27) ;  /* 0x0000007800688947 */ /* 0x004fea0003800000 */
.L_x_26:
[----:B------:R2:W-:Y:S01]  /*1be0*/  @P4 SYNCS.ARRIVE.TRANS64 RZ, [UR5], R2 ;  /* 0x00000002ffff49a7 */ /* 0x0005e20008000005 */
[----:B------:R-:W-:Y:S02]  /*1bf0*/  ULOP3.LUT UR4, UR38, 0x2, URZ, 0xfc, !UPT ;  /* 0x0000000226047892 */ /* 0x000fe4000f8efcff */
[----:B------:R-:W-:Y:S02]  /*1c00*/  UIADD3 UR30, UPT, UPT, UR30, 0x1, URZ ;  /* 0x000000011e1e7890 */ /* 0x000fe4000fffe0ff */
[----:B------:R-:W-:Y:S02]  /*1c10*/  UISETP.NE.AND UP0, UPT, UR4, 0x2, UPT ;  /* 0x000000020400788c */ /* 0x000fe4000bf05270 */
[----:B------:R-:W-:-:S07]  /*1c20*/  UISETP.NE.AND UP2, UPT, UR30, 0x1, UPT ;  /* 0x000000011e00788c */ /* 0x000fce000bf45270 */
[----:B------:R-:W-:Y:S05]  /*1c30*/  BRA.U UP0, `(.L_x_28) ;  /* 0x0000000100047547 */ /* 0x000fea000b800000 */
[----:B------:R-:W-:Y:S05]  /*1c40*/  BPT.TRAP 0x1 ;  /* 0x000000040000795c */ /* 0x000fea0000300000 */
.L_x_28:
[----:B------:R-:W-:Y:S04]  /*1c50*/  BSSY.RECONVERGENT B0, `(.L_x_29) ;  /* 0x0000003000007945 */ /* 0x000fe80003800200 */
[----:B------:R-:W-:Y:S05]  /*1c60*/  @!P3 BRA `(.L_x_30) ;  /* 0x000000000004b947 */ /* 0x000fea0003800000 */
[----:B------:R-:W-:Y:S05]  /*1c70*/  BPT.TRAP 0x1 ;  /* 0x000000040000795c */ /* 0x000fea0000300000 */
.L_x_30:
[----:B------:R-:W-:Y:S05]  /*1c80*/  BSYNC.RECONVERGENT B0 ;  /* 0x0000000000007941 */ /* 0x000fea0003800200 */
.L_x_29:
[----:B------:R-:W-:Y:S01]  /*1c90*/  UIADD3 UR4, UPT, UPT, UR6, 0x1, URZ ;  /* 0x0000000106047890 */ /* 0x000fe2000fffe0ff */
[----:B------:R-:W-:Y:S01]  /*1ca0*/  BSSY.RECONVERGENT B0, `(.L_x_31) ;  /* 0x000002a000007945 */ /* 0x000fe20003800200 */
[----:B------:R-:W-:Y:S02]  /*1cb0*/  ELECT P0, URZ, PT ;  /* 0x0000000000ff782f */ /* 0x000fe40003800000 */
[----:B------:R-:W-:-:S04]  /*1cc0*/  UISETP.NE.AND UP0, UPT, UR4, 0x4, UPT ;  /* 0x000000040400788c */ /* 0x000fc8000bf05270 */
[----:B------:R-:W-:Y:S02]  /*1cd0*/  USEL UR7, URZ, 0x1, UP0 ;  /* 0x00000001ff077887 */ /* 0x000fe40008000000 */
[----:B------:R-:W-:-:S04]  /*1ce0*/  USEL UR29, UR4, URZ, UP0 ;  /* 0x000000ff041d7287 */ /* 0x000fc80008000000 */
[----:B------:R-:W-:Y:S01]  /*1cf0*/  ULEA UR4, UR29, UR21, 0x3 ;  /* 0x000000151d047291 */ /* 0x000fe2000f8e18ff */
[----:B------:R-:W-:-:S04]  /*1d00*/  LOP3.LUT R12, R12, UR7, RZ, 0x3c, !PT ;  /* 0x000000070c0c7c12 */ /* 0x000fc8000f8e3cff */
[----:B-1----:R-:W-:-:S04]  /*1d10*/  SHF.L.U32 R0, R12, 0x1f, RZ ;  /* 0x0000001f0c007819 */ /* 0x002fc800000006ff */
[----:B------:R1:W3:Y:S01]  /*1d20*/  SYNCS.PHASECHK.TRANS64.TRYWAIT P1, [UR4+0x20], R0 ;  /* 0x00002000ff0075a7 */ /* 0x0002e20008021104 */
[----:B------:R-:W-:Y:S05]  /*1d30*/  @!P0 BRA `(.L_x_32) ;  /* 0x0000000000808947 */ /* 0x000fea0003800000 */
[----:B------:R-:W-:Y:S02]  /*1d40*/  USHF.L.U32 UR4, UR6, 0xe, URZ ;  /* 0x0000000e06047899 */ /* 0x000fe400080006ff */
[----:B------:R-:W-:Y:S02]  /*1d50*/  UIADD3 UR22, UP1, UPT, UR42, 0x80, URZ ;  /* 0x000000802a167890 */ /* 0x000fe4000ff3e0ff */
[----:B------:R-:W-:Y:S02]  /*1d60*/  ULEA UR24, UR37, UR4, 0x2 ;  /* 0x0000000425187291 */ /* 0x000fe4000f8e10ff */
[----:B------:R-:W-:Y:S02]  /*1d70*/  UIADD3 UR14, UP0, UPT, UR42, 0x180, URZ ;  /* 0x000001802a0e7890 */ /* 0x000fe4000ff1e0ff */
[----:B------:R-:W-:Y:S02]  /*1d80*/  UIADD3 UR24, UPT, UPT, UR21, UR24, URZ ;  /* 0x0000001815187290 */ /* 0x000fe4000fffe0ff */
[----:B------:R-:W-:-:S02]  /*1d90*/  UIADD3 UR4, UPT, UPT, UR21, UR4, URZ ;  /* 0x0000000415047290 */ /* 0x000fc4000fffe0ff */
[----:B------:R-:W-:Y:S02]  /*1da0*/  UIADD3 UR34, UPT, UPT, UR26, -0x20, URZ ;  /* 0xffffffe01a227890 */ /* 0x000fe4000fffe0ff */
[----:B------:R-:W-:Y:S02]  /*1db0*/  ULOP3.LUT UR33, UR5, 0xfefffff8, URZ, 0xc0, !UPT ;  /* 0xfefffff805217892 */ /* 0x000fe4000f8ec0ff */
[----:B------:R-:W-:Y:S02]  /*1dc0*/  UIADD3.X UR23, UPT, UPT, URZ, UR43, URZ, UP1, !UPT ;  /* 0x0000002bff177290 */ /* 0x000fe40008ffe4ff */
[----:B------:R-:W-:Y:S02]  /*1dd0*/  UIADD3 UR32, UPT, UPT, UR24, 0x8400, URZ ;  /* 0x0000840018207890 */ /* 0x000fe4000fffe0ff */
[----:B------:R-:W-:Y:S02]  /*1de0*/  UPRMT UR7, URZ, 0x5410, UR31 ;  /* 0x00005410ff077896 */ /* 0x000fe4000800001f */
[----:B------:R-:W-:-:S02]  /*1df0*/  UIADD3 UR24, UPT, UPT, UR24, 0xa400, URZ ;  /* 0x0000a40018187890 */ /* 0x000fc4000fffe0ff */
[----:B------:R-:W-:Y:S02]  /*1e00*/  UIADD3.X UR15, UPT, UPT, URZ, UR43, URZ, UP0, !UPT ;  /* 0x0000002bff0f7290 */ /* 0x000fe400087fe4ff */
[----:B------:R-:W-:Y:S02]  /*1e10*/  UIADD3 UR16, UPT, UPT, UR4, 0x18400, URZ ;  /* 0x0001840004107890 */ /* 0x000fe4000fffe0ff */
[----:B------:R-:W-:Y:S01]  /*1e20*/  UIADD3 UR8, UPT, UPT, UR4, 0x1a400, URZ ;  /* 0x0001a40004087890 */ /* 0x000fe2000fffe0ff */
[----:B------:R-:W-:Y:S01]  /*1e30*/  UMOV UR40, 0x0 ;  /* 0x0000000000287882 */ /* 0x000fe20000000000 */
[----:B------:R-:W-:Y:S01]  /*1e40*/  UMOV UR41, 0x10000000 ;  /* 0x1000000000297882 */ /* 0x000fe20000000000 */
[----:B------:R-:W-:Y:S01]  /*1e50*/  UMOV UR27, UR35 ;  /* 0x00000023001b7c82 */ /* 0x000fe20008000000 */
[----:B------:R-:W-:Y:S01]  /*1e60*/  UMOV UR28, UR36 ;  /* 0x00000024001c7c82 */ /* 0x000fe20008000000 */
[----:B------:R-:W-:Y:S01]  /*1e70*/  UMOV UR25, UR33 ;  /* 0x0000002100197c82 */ /* 0x000fe20008000000 */
[----:B------:R-:W-:Y:S01]  /*1e80*/  UMOV UR20, UR36 ;  /* 0x0000002400147c82 */ /* 0x000fe20008000000 */
[----:B------:R-:W-:Y:S01]  /*1e90*/  UMOV UR17, UR33 ;  /* 0x0000002100117c82 */ /* 0x000fe20008000000 */
[----:B------:R-:W-:Y:S01]  /*1ea0*/  UMOV UR18, UR34 ;  /* 0x0000002200127c82 */ /* 0x000fe20008000000 */
[----:B------:R4:W-:Y:S01]  /*1eb0*/  UTMALDG.3D.MULTICAST.2CTA [UR32], [UR22], UR7, desc[UR40] ;  /* 0x00002820160073b4 */ /* 0x0009e20008211807 */
[----:B------:R-:W-:Y:S01]  /*1ec0*/  UMOV UR10, UR26 ;  /* 0x0000001a000a7c82 */ /* 0x000fe20008000000 */
[----:B------:R-:W-:Y:S01]  /*1ed0*/  UMOV UR11, UR19 ;  /* 0x00000013000b7c82 */ /* 0x000fe20008000000 */
[----:B------:R-:W-:Y:S01]  /*1ee0*/  UMOV UR12, UR36 ;  /* 0x00000024000c7c82 */ /* 0x000fe20008000000 */
[----:B------:R-:W-:Y:S01]  /*1ef0*/  UMOV UR9, UR33 ;  /* 0x0000002100097c82 */ /* 0x000fe20008000000 */
[----:B------:R4:W-:Y:S01]  /*1f00*/  UTMALDG.3D.MULTICAST.2CTA [UR24], [UR22], UR7, desc[UR40] ;  /* 0x00002818160073b4 */ /* 0x0009e20008211807 */
[----:B------:R4:W-:Y:S01]  /*1f10*/  UTMALDG.3D.2CTA [UR16], [UR14], desc[UR40] ;  /* 0x000028100e0075b4 */ /* 0x0009e20008211000 */
[----:B------:R4:W-:Y:S02]  /*1f20*/  UTMALDG.3D.2CTA [UR8], [UR14], desc[UR40] ;  /* 0x000028080e0075b4 */ /* 0x0009e40008211000 */
[----:B----4-:R-:W-:Y:S01]  /*1f30*/  NOP ;  /* 0x0000000000007918 */ /* 0x010fe20000000000 */
.L_x_32:
[----:B------:R-:W-:Y:S05]  /*1f40*/  BSYNC.RECONVERGENT B0 ;  /* 0x0000000000007941 */ /* 0x000fea0003800200 */
.L_x_31:
[----:B------:R-:W-:Y:S01]  /*1f50*/  UIADD3 UR26, UPT, UPT, UR26, 0x40, URZ ;  /* 0x000000401a1a7890 */ /* 0x000fe2000fffe0ff */
[----:B------:R-:W-:Y:S01]  /*1f60*/  UMOV UR6, UR29 ;  /* 0x0000001d00067c82 */ /* 0x000fe20008000000 */
[----:B------:R-:W-:Y:S01]  /*1f70*/  UMOV UR13, UR39 ;  /* 0x00000027000d7c82 */ /* 0x000fe20008000000 */
[----:B------:R-:W-:Y:S09]  /*1f80*/  BRA.U UP2, `(.L_x_33) ;  /* 0xfffffff902fc7547 */ /* 0x000ff2000b83ffff */
.L_x_25:
[----:B------:R-:W-:Y:S01]  /*1f90*/  ULEA UR4, UR29, UR21, 0x3 ;  /* 0x000000151d047291 */ /* 0x000fe2000f8e18ff */
[----:B-1----:R-:W-:Y:S01]  /*1fa0*/  SHF.L.U32 R0, R12, 0x1f, RZ ;  /* 0x0000001f0c007819 */ /* 0x002fe200000006ff */
[----:B------:R-:W-:Y:S01]  /*1fb0*/  @!P2 SYNCS.ARRIVE.TRANS64.A1T0 RZ, [UR21+0x88], RZ ;  /* 0x000088ffffffa9a7 */ /* 0x000fe20008100015 */
[----:B------:R-:W-:-:S06]  /*1fc0*/  UISETP.GT.AND UP0, UPT, UR51, UR50, UPT ;  /* 0x000000323300728c */ /* 0x000fcc000bf04270 */
[----:B--23--:R1:W2:Y:S03]  /*1fd0*/  SYNCS.PHASECHK.TRANS64.TRYWAIT P1, [UR4+0x20], R0 ;  /* 0x00002000ff0075a7 */ /* 0x00c2a60008021104 */
[----:B------:R-:W-:Y:S05]  /*1fe0*/  BRA.U !UP0, `(.L_x_34) ;  /* 0x0000000508087547 */ /* 0x000fea000b800000 */
[----:B------:R-:W-:Y:S01]  /*1ff0*/  UIADD3 UR30, UPT, UPT, UR54, UR13, URZ ;  /* 0x0000000d361e7290 */ /* 0x000fe2000fffe0ff */
[----:B------:R-:W-:-:S11]  /*2000*/  UMOV UR7, UR29 ;  /* 0x0000001d00077c82 */ /* 0x000fd60008000000 */
.L_x_42:
[----:B------:R-:W-:Y:S01]  /*2010*/  ULEA UR6, UR7, UR21, 0x3 ;  /* 0x0000001507067291 */ /* 0x000fe2000f8e18ff */
[----:B--2---:R-:W-:Y:S01]  /*2020*/  @P4 MOV R2, 0x10000 ;  /* 0x0001000000024802 */ /* 0x004fe20000000f00 */
[----:B--23--:R-:W-:Y:S10]  /*2030*/  @P1 BRA `(.L_x_35) ;  /* 0x00000000000c1947 */ /* 0x00cff40003800000 */
[----:B------:R-:W-:-:S04]  /*2040*/  SHF.L.U32 R3, R12, 0x1f, RZ ;  /* 0x0000001f0c037819 */ /* 0x000fc800000006ff */
[----:B------:R-:W2:Y:S02]  /*2050*/  SYNCS.PHASECHK.TRANS64.TRYWAIT P0, [UR6+0x20], R3 ;  /* 0x00002003ff0075a7 */ /* 0x000ea40008001106 */
[----:B--2---:R-:W-:Y:S05]  /*2060*/  @!P0 BRA `(.L_x_36) ;  /* 0x00000074005c8947 */ /* 0x004fea0003800000 */
.L_x_35:
[----:B------:R2:W-:Y:S01]  /*2070*/  @P4 SYNCS.ARRIVE.TRANS64 RZ, [UR6], R2 ;  /* 0x00000002ffff49a7 */ /* 0x0005e20008000006 */
[----:B------:R-:W-:-:S04]  /*2080*/  ULOP3.LUT UR4, UR38, 0x2, URZ, 0xfc, !UPT ;  /* 0x0000000226047892 */ /* 0x000fc8000f8efcff */
[----:B------:R-:W-:-:S09]  /*2090*/  UISETP.NE.AND UP0, UPT, UR4, 0x2, UPT ;  /* 0x000000020400788c */ /* 0x000fd2000bf05270 */
[----:B------:R-:W-:Y:S05]  /*20a0*/  BRA.U UP0, `(.L_x_37) ;  /* 0x0000000100047547 */ /* 0x000fea000b800000 */
[----:B------:R-:W-:Y:S05]  /*20b0*/  BPT.TRAP 0x1 ;  /* 0x000000040000795c */ /* 0x000fea0000300000 */
.L_x_37:
[----:B------:R-:W-:Y:S04]  /*20c0*/  BSSY.RECONVERGENT B0, `(.L_x_38) ;  /* 0x0000003000007945 */ /* 0x000fe80003800200 */
[----:B------:R-:W-:Y:S05]  /*20d0*/  @!P3 BRA `(.L_x_39) ;  /* 0x000000000004b947 */ /* 0x000fea0003800000 */
[----:B------:R-:W-:Y:S05]  /*20e0*/  BPT.TRAP 0x1 ;  /* 0x000000040000795c */ /* 0x000fea0000300000 */
.L_x_39:
[----:B------:R-:W-:Y:S05]  /*20f0*/  BSYNC.RECONVERGENT B0 ;  /* 0x0000000000007941 */ /* 0x000fea0003800200 */
.L_x_38:
        /* <DEDUP_REMOVED lines=14> */
[----:B------:R-:W-:Y:S02]  /*21e0*/  USHF.L.U32 UR34, UR13, 0x6, URZ ;  /* 0x000000060d227899 */ /* 0x000fe400080006ff */
[----:B------:R-:W-:Y:S02]  /*21f0*/  UIADD3 UR24, UPT, UPT, UR21, UR24, URZ ;  /* 0x0000001815187290 */ /* 0x000fe4000fffe0ff */
[----:B------:R-:W-:-:S02]  /*2200*/  UIADD3 UR22, UP0, UPT, UR42, 0x180, URZ ;  /* 0x000001802a167890 */ /* 0x000fc4000ff1e0ff */
[----:B------:R-:W-:Y:S02]  /*2210*/  UIADD3 UR4, UPT, UPT, UR21, UR4, URZ ;  /* 0x0000000415047290 */ /* 0x000fe4000fffe0ff */
[----:B------:R-:W-:Y:S02]  /*2220*/  ULOP3.LUT UR33, UR6, 0xfefffff8, URZ, 0xc0, !UPT ;  /* 0xfefffff806217892 */ /* 0x000fe4000f8ec0ff */
[----:B------:R-:W-:Y:S02]  /*2230*/  UIADD3.X UR15, UPT, UPT, URZ, UR43, URZ, UP1, !UPT ;  /* 0x0000002bff0f7290 */ /* 0x000fe40008ffe4ff */
[----:B------:R-:W-:Y:S02]  /*2240*/  UIADD3 UR32, UPT, UPT, UR24, 0x8400, URZ ;  /* 0x0000840018207890 */ /* 0x000fe4000fffe0ff */
[----:B------:R-:W-:Y:S02]  /*2250*/  UPRMT UR5, URZ, 0x5410, UR31 ;  /* 0x00005410ff057896 */ /* 0x000fe4000800001f */
[----:B------:R-:W-:-:S02]  /*2260*/  UIADD3 UR26, UPT, UPT, UR34, 0x20, URZ ;  /* 0x00000020221a7890 */ /* 0x000fc4000fffe0ff */
[----:B------:R-:W-:Y:S02]  /*2270*/  UIADD3 UR24, UPT, UPT, UR24, 0xa400, URZ ;  /* 0x0000a40018187890 */ /* 0x000fe4000fffe0ff */
        /* <DEDUP_REMOVED lines=20> */
.L_x_41:
[----:B------:R-:W-:Y:S05]  /*23c0*/  BSYNC.RECONVERGENT B0 ;  /* 0x0000000000007941 */ /* 0x000fea0003800200 */
.L_x_40:
[----:B------:R-:W-:Y:S01]  /*23d0*/  UIADD3 UR13, UPT, UPT, UR13, 0x1, URZ ;  /* 0x000000010d0d7890 */ /* 0x000fe2000fffe0ff */
[----:B------:R-:W-:-:S03]  /*23e0*/  UMOV UR7, UR29 ;  /* 0x0000001d00077c82 */ /* 0x000fc60008000000 */
[----:B------:R-:W-:-:S09]  /*23f0*/  UISETP.NE.AND UP0, UPT, UR13, UR30, UPT ;  /* 0x0000001e0d00728c */ /* 0x000fd2000bf05270 */
[----:B------:R-:W-:Y:S05]  /*2400*/  BRA.U UP0, `(.L_x_42) ;  /* 0xfffffffd00007547 */ /* 0x000fea000b83ffff */
.L_x_34:
[C---:B------:R-:W-:Y:S01]  /*2410*/  LEA R3, R11.reuse, UR21, 0x3 ;  /* 0x000000150b037c11 */ /* 0x040fe2000f8e18ff */
[----:B------:R-:W-:Y:S01]  /*2420*/  NOP ;  /* 0x0000000000007918 */ /* 0x000fe20000000000 */
[----:B-1----:R-:W-:Y:S02]  /*2430*/  SHF.L.U32 R0, R10, 0x1f, RZ ;  /* 0x0000001f0a007819 */ /* 0x002fe400000006ff */
[----:B------:R-:W-:Y:S02]  /*2440*/  LEA R5, R11, UR21, 0x4 ;  /* 0x000000150b057c11 */ /* 0x000fe4000f8e20ff */
[----:B------:R-:W1:Y:S02]  /*2450*/  SYNCS.PHASECHK.TRANS64.TRYWAIT P0, [R3+URZ+0x90], R0 ;  /* 0x00009000030075a7 */ /* 0x000e6400080011ff */
[----:B-1----:R-:W-:Y:S05]  /*2460*/  @!P0 BRA `(.L_x_43) ;  /* 0x0000007000748947 */ /* 0x002fea0003800000 */
.L_x_156:
[----:B------:R-:W4:Y:S01]  /*2470*/  LDS.128 R4, [R5+0x120] ;  /* 0x0001200005047984 */ /* 0x000f220000000c00 */
[----:B------:R-:W-:Y:S01]  /*2480*/  UISETP.GE.AND UP0, UPT, UR45, 0x1, UPT ;  /* 0x000000012d00788c */ /* 0x000fe2000bf06270 */
[----:B------:R-:W-:Y:S01]  /*2490*/  @!PT LDS RZ, [RZ] ;  /* 0x00000000fffff984 */ /* 0x000fe20000000800 */
[----:B------:R-:W-:Y:S01]  /*24a0*/  @!PT LDS RZ, [RZ] ;  /* 0x00000000fffff984 */ /* 0x000fe20000000800 */
[----:B------:R-:W-:Y:S01]  /*24b0*/  @!PT LDS RZ, [RZ] ;  /* 0x00000000fffff984 */ /* 0x000fe20000000800 */
[----:B------:R-:W-:Y:S01]  /*24c0*/  @!PT LDS RZ, [RZ] ;  /* 0x00000000fffff984 */ /* 0x000fe20000000800 */
[----:B------:R1:W-:Y:S06]  /*24d0*/  MEMBAR.ALL.CTA ;  /* 0x0000000000007992 */ /* 0x0003ec0000008000 */
[----:B-1----:R-:W1:Y:S01]  /*24e0*/  FENCE.VIEW.ASYNC.S ;  /* 0x00000000000073c6 */ /* 0x002e620000000000 */
[----:B----4-:R-:W-:-:S13]  /*24f0*/  LOP3.LUT P0, RZ, R6, 0x1, RZ, 0xc0, !PT ;  /* 0x0000000106ff7812 */ /* 0x010fda000780c0ff */
[----:B-1----:R-:W-:Y:S01]  /*2500*/  VOTEU.ANY UP1, P0 ;  /* 0x0000000000ff7886 */ /* 0x002fe20000020100 */
[----:B------:R-:W-:-:S13]  /*2510*/  PLOP3.LUT P0, PT, PT, PT, UP1, 0x80, 0x8 ;  /* 0x000000000008781c */ /* 0x000fda0003f0f018 */
[----:B------:R-:W-:Y:S02]  /*2520*/  @P0 LOP3.LUT R0, R5, 0xffff, RZ, 0xc0, !PT ;  /* 0x0000ffff05000812 */ /* 0x000fe400078ec0ff */
[----:B--2---:R-:W-:Y:S02]  /*2530*/  @P0 MOV R2, R4 ;  /* 0x0000000400020202 */ /* 0x004fe40000000f00 */
[----:B------:R-:W-:Y:S01]  /*2540*/  @P0 R2UR UR5, R0 ;  /* 0x00000000000502ca */ /* 0x000fe200000e0000 */
[----:B------:R-:W-:Y:S01]  /*2550*/  VIADD R0, R3, 0xa0 ;  /* 0x000000a003007836 */ /* 0x000fe20000000000 */
[----:B------:R-:W-:Y:S02]  /*2560*/  @P0 SHF.R.U32.HI R4, RZ, 0x10, R5 ;  /* 0x00000010ff040819 */ /* 0x000fe40000011605 */
[----:B------:R-:W-:Y:S02]  /*2570*/  @P0 R2UR UR6, R2 ;  /* 0x00000000020602ca */ /* 0x000fe400000e0000 */
[----:B------:R-:W-:-:S02]  /*2580*/  PRMT R0, RZ, 0x654, R0 ;  /* 0x00000654ff007816 */ /* 0x000fc40000000000 */
[----:B------:R-:W-:Y:S02]  /*2590*/  @P0 R2UR UR4, R4 ;  /* 0x00000000040402ca */ /* 0x000fe400000e0000 */
[----:B------:R1:W-:Y:S03]  /*25a0*/  SYNCS.ARRIVE.TRANS64.RED.A1T0 RZ, [R0+URZ], RZ ;  /* 0x000000ff00ff79a7 */ /* 0x0003e600081004ff */
[----:B------:R-:W-:-:S04]  /*25b0*/  @UP1 UMOV UR44, UR5 ;  /* 0x00000005002c1c82 */ /* 0x000fc80008000000 */
[----:B------:R-:W-:-:S04]  /*25c0*/  @UP1 UMOV UR46, UR6 ;  /* 0x00000006002e1c82 */ /* 0x000fc80008000000 */
[----:B------:R-:W-:Y:S01]  /*25d0*/  @UP1 UMOV UR36, UR4 ;  /* 0x0000000400241c82 */ /* 0x000fe20008000000 */
[----:B------:R-:W-:Y:S05]  /*25e0*/  BRA.U !UP0, `(.L_x_44) ;  /* 0x0000000108d47547 */ /* 0x000fea000b800000 */
[----:B------:R-:W2:Y:S01]  /*25f0*/  LDCU.128 UR12, c[0x0][0xb10] ;  /* 0x00016200ff0c77ac */ /* 0x000ea20008000c00 */
[----:B------:R-:W4:Y:S01]  /*2600*/  LDCU UR22, c[0x0][0xb20] ;  /* 0x00016400ff1677ac */ /* 0x000f220008000800 */
[----:B------:R-:W3:Y:S01]  /*2610*/  LDCU UR20, c[0x0][0xb0c] ;  /* 0x00016180ff1477ac */ /* 0x000ee20008000800 */
[----:B------:R-:W1:Y:S01]  /*2620*/  LDCU.64 UR8, c[0x0][0xb28] ;  /* 0x00016500ff0877ac */ /* 0x000e620008000a00 */
[----:B------:R-:W-:Y:S02]  /*2630*/  UISETP.NE.AND UP3, UPT, UR45, 0x1, UPT ;  /* 0x000000012d00788c */ /* 0x000fe4000bf65270 */
[----:B--2---:R-:W-:Y:S02]  /*2640*/  UIMAD.WIDE.U32 UR6, UR48, UR15, URZ ;  /* 0x0000000f300672a5 */ /* 0x004fe4000f8e00ff */
[----:B------:R-:W-:Y:S02]  /*2650*/  UIMAD.WIDE.U32 UR4, UR49, UR12, URZ ;  /* 0x0000000c310472a5 */ /* 0x000fe4000f8e00ff */
[----:B------:R-:W-:-:S02]  /*2660*/  UISETP.NE.AND UP0, UPT, UR14, 0x1, UPT ;  /* 0x000000010e00788c */ /* 0x000fc4000bf05270 */
[----:B------:R-:W-:Y:S01]  /*2670*/  UIMAD.WIDE.U32 UR18, UR44, UR15, URZ ;  /* 0x0000000f2c1272a5 */ /* 0x000fe2000f8e00ff */
[----:B------:R-:W-:Y:S02]  /*2680*/  UMOV UR6, UR7 ;  /* 0x0000000700067c82 */ /* 0x000fe40008000000 */
[----:B------:R-:W-:Y:S01]  /*2690*/  UMOV UR4, UR5 ;  /* 0x0000000500047c82 */ /* 0x000fe20008000000 */
[----:B----4-:R-:W-:Y:S02]  /*26a0*/  USHF.R.U32.HI UR6, URZ, UR22, UR6 ;  /* 0x00000016ff067299 */ /* 0x010fe40008011606 */
[----:B---3--:R-:W-:Y:S02]  /*26b0*/  UISETP.NE.AND UP2, UPT, UR20, 0x1, UPT ;  /* 0x000000011400788c */ /* 0x008fe4000bf45270 */
[----:B------:R-:W-:Y:S02]  /*26c0*/  USHF.R.U32.HI UR4, URZ, UR13, UR4 ;  /* 0x0000000dff047299 */ /* 0x000fe40008011604 */
[----:B------:R-:W-:-:S02]  /*26d0*/  USEL UR5, UR48, UR6, !UP0 ;  /* 0x0000000630057287 */ /* 0x000fc4000c000000 */
[----:B------:R-:W-:Y:S02]  /*26e0*/  USEL UR6, UR49, UR4, !UP2 ;  /* 0x0000000431067287 */ /* 0x000fe4000d000000 */
[----:B-1----:R-:W-:Y:S01]  /*26f0*/  UIMAD.WIDE.U32 UR10, UR5, UR8, URZ ;  /* 0x00000008050a72a5 */ /* 0x002fe2000f8e00ff */
[----:B------:R-:W-:Y:S01]  /*2700*/  UMOV UR4, UR19 ;  /* 0x0000001300047c82 */ /* 0x000fe20008000000 */
[----:B------:R-:W-:Y:S02]  /*2710*/  UIMAD.WIDE.U32 UR16, UR46, UR12, URZ ;  /* 0x0000000c2e1072a5 */ /* 0x000fe4000f8e00ff */
[----:B------:R-:W-:-:S03]  /*2720*/  UIMAD.WIDE.U32 UR18, UR6, UR8, URZ ;  /* 0x00000008061272a5 */ /* 0x000fc6000f8e00ff */
[----:B------:R-:W-:Y:S01]  /*2730*/  UMOV UR10, UR11 ;  /* 0x0000000b000a7c82 */ /* 0x000fe20008000000 */
[----:B------:R-:W-:Y:S02]  /*2740*/  USHF.R.U32.HI UR4, URZ, UR22, UR4 ;  /* 0x00000016ff047299 */ /* 0x000fe40008011604 */
[----:B------:R-:W-:Y:S01]  /*2750*/  @UP3 USHF.R.U32.HI UR5, URZ, UR9, UR10 ;  /* 0x00000009ff053299 */ /* 0x000fe2000801160a */
[----:B------:R-:W-:Y:S01]  /*2760*/  UMOV UR16, UR17 ;  /* 0x0000001100107c82 */ /* 0x000fe20008000000 */
[----:B------:R-:W-:Y:S01]  /*2770*/  UMOV UR18, UR19 ;  /* 0x0000001300127c82 */ /* 0x000fe20008000000 */
[----:B------:R-:W-:Y:S02]  /*2780*/  USHF.R.U32.HI UR13, URZ, UR13, UR16 ;  /* 0x0000000dff0d7299 */ /* 0x000fe40008011610 */
[----:B------:R-:W-:Y:S02]  /*2790*/  USEL UR4, UR44, UR4, !UP0 ;  /* 0x000000042c047287 */ /* 0x000fe4000c000000 */
[----:B------:R-:W-:-:S02]  /*27a0*/  @UP3 USHF.R.U32.HI UR6, URZ, UR9, UR18 ;  /* 0x00000009ff063299 */ /* 0x000fc40008011612 */
[----:B------:R-:W-:Y:S02]  /*27b0*/  UIMAD UR7, UR45, UR5, URZ ;  /* 0x000000052d0772a4 */ /* 0x000fe4000f8e02ff */
[----:B------:R-:W-:Y:S02]  /*27c0*/  USEL UR5, UR46, UR13, !UP2 ;  /* 0x0000000d2e057287 */ /* 0x000fe4000d000000 */
[----:B------:R-:W-:Y:S02]  /*27d0*/  UIMAD UR10, UR45, UR6, URZ ;  /* 0x000000062d0a72a4 */ /* 0x000fe4000f8e02ff */
[----:B------:R-:W-:Y:S02]  /*27e0*/  UISETP.GE.AND UP0, UPT, UR4, UR7, UPT ;  /* 0x000000070400728c */ /* 0x000fe4000bf06270 */
[----:B------:R-:W-:Y:S02]  /*27f0*/  UIMAD.WIDE.U32 UR12, UR4, UR8, URZ ;  /* 0x00000008040c72a5 */ /* 0x000fe4000f8e00ff */
[----:B------:R-:W-:-:S02]  /*2800*/  UISETP.GE.OR UP0, UPT, UR5, UR10, UP0 ;  /* 0x0000000a0500728c */ /* 0x000fc40008706670 */
        /* <DEDUP_REMOVED lines=19> */
.L_x_44:
[----:B------:R-:W2:Y:S02]  /*2940*/  LDCU UR4, c[0x0][0xb30] ;  /* 0x00016600ff0477ac */ /* 0x000ea40008000800 */
[----:B--2---:R-:W-:-:S09]  /*2950*/  UISETP.NE.AND UP0, UPT, UR4, 0x1, UPT ;  /* 0x000000010400788c */ /* 0x004fd2000bf05270 */
[----:B------:R-:W-:Y:S05]  /*2960*/  BRA.U UP0, `(.L_x_45) ;  /* 0x0000000100447547 */ /* 0x000fea000b800000 */
[----:B------:R-:W2:Y:S01]  /*2970*/  LDCU.128 UR8, c[0x0][0xb10] ;  /* 0x00016200ff0877ac */ /* 0x000ea20008000c00 */
[----:B------:R-:W4:Y:S01]  /*2980*/  LDCU UR12, c[0x0][0xb0c] ;  /* 0x00016180ff0c77ac */ /* 0x000f220008000800 */
[----:B------:R-:W1:Y:S01]  /*2990*/  LDCU UR13, c[0x0][0xb20] ;  /* 0x00016400ff0d77ac */ /* 0x000e620008000800 */
[----:B--2---:R-:W-:Y:S02]  /*29a0*/  UIMAD.WIDE.U32 UR6, UR46, UR8, URZ ;  /* 0x000000082e0672a5 */ /* 0x004fe4000f8e00ff */
[----:B------:R-:W-:Y:S02]  /*29b0*/  UIMAD.WIDE.U32 UR4, UR44, UR11, URZ ;  /* 0x0000000b2c0472a5 */ /* 0x000fe4000f8e00ff */
[----:B----4-:R-:W-:Y:S02]  /*29c0*/  UISETP.NE.AND UP2, UPT, UR12, 0x1, UPT ;  /* 0x000000010c00788c */ /* 0x010fe4000bf45270 */
[----:B------:R-:W-:Y:S01]  /*29d0*/  UISETP.NE.AND UP0, UPT, UR10, 0x1, UPT ;  /* 0x000000010a00788c */ /* 0x000fe2000bf05270 */
[----:B------:R-:W-:-:S02]  /*29e0*/  UMOV UR6, UR7 ;  /* 0x0000000700067c82 */ /* 0x000fc40008000000 */
[----:B------:R-:W-:Y:S01]  /*29f0*/  UMOV UR4, UR5 ;  /* 0x0000000500047c82 */ /* 0x000fe20008000000 */
[----:B------:R-:W-:Y:S02]  /*2a00*/  USHF.R.U32.HI UR9, URZ, UR9, UR6 ;  /* 0x00000009ff097299 */ /* 0x000fe40008011606 */
[----:B-1----:R-:W-:Y:S02]  /*2a10*/  USHF.R.U32.HI UR4, URZ, UR13, UR4 ;  /* 0x0000000dff047299 */ /* 0x002fe40008011604 */
[----:B------:R-:W-:Y:S02]  /*2a20*/  USEL UR5, UR46, UR9, !UP2 ;  /* 0x000000092e057287 */ /* 0x000fe4000d000000 */
[----:B------:R-:W-:-:S04]  /*2a30*/  USEL UR4, UR44, UR4, !UP0 ;  /* 0x000000042c047287 */ /* 0x000fc8000c000000 */
[----:B------:R-:W-:Y:S02]  /*2a40*/  UIADD3 UR6, UPT, UPT, UR5, -UR4, URZ ;  /* 0x8000000405067290 */ /* 0x000fe4000fffe0ff */
[----:B------:R-:W-:Y:S02]  /*2a50*/  UIADD3 UR4, UPT, UPT, -UR5, UR4, URZ ;  /* 0x0000000405047290 */ /* 0x000fe4000fffe1ff */
[----:B------:R-:W-:Y:S02]  /*2a60*/  UIMAD UR44, UR6, UR10, UR44 ;  /* 0x0000000a062c72a4 */ /* 0x000fe4000f8e022c */
[----:B------:R-:W-:-:S12]  /*2a70*/  UIMAD UR46, UR4, UR12, UR46 ;  /* 0x0000000c042e72a4 */ /* 0x000fd8000f8e022e */
.L_x_45:
[----:B------:R-:W-:Y:S01]  /*2a80*/  VIADD R11, R11, 0x1 ;  /* 0x000000010b0b7836 */ /* 0x000fe20000000000 */
[----:B------:R-:W-:Y:S01]  /*2a90*/  R2UR UR4, R58 ;  /* 0x000000003a0472ca */ /* 0x000fe200000e0000 */
[----:B------:R-:W-:Y:S01]  /*2aa0*/  UIADD3 UR24, UPT, UPT, UR44, UR63, URZ ;  /* 0x0000003f2c187290 */ /* 0x000fe2000fffe0ff */
[----:B------:R-:W-:Y:S02]  /*2ab0*/  PLOP3.LUT P2, PT, PT, PT, PT, 0x80, 0x8 ;  /* 0x000000000008781c */ /* 0x000fe40003f4f070 */
[----:B------:R-:W-:-:S04]  /*2ac0*/  ISETP.NE.AND P0, PT, R11, 0x2, PT ;  /* 0x000000020b00780c */ /* 0x000fc80003f05270 */
[----:B------:R-:W-:Y:S02]  /*2ad0*/  SEL R3, RZ, 0x1, P0 ;  /* 0x00000001ff037807 */ /* 0x000fe40000000000 */
[----:B------:R-:W-:Y:S02]  /*2ae0*/  SEL R11, R11, RZ, P0 ;  /* 0x000000ff0b0b7207 */ /* 0x000fe40000000000 */
[----:B------:R-:W-:Y:S01]  /*2af0*/  LOP3.LUT R10, R10, R3, RZ, 0x3c, !PT ;  /* 0x000000030a0a7212 */ /* 0x000fe200078e3cff */
[----:B------:R-:W-:Y:S01]  /*2b00*/  UIADD3 UR20, UPT, UPT, UR46, UR4, URZ ;  /* 0x000000042e147290 */ /* 0x000fe2000fffe0ff */
[----:B------:R-:W-:Y:S11]  /*2b10*/  BRA.U UP1, `(.L_x_46) ;  /* 0xffffffed01987547 */ /* 0x000ff6000b83ffff */
[----:B------:R-:W-:Y:S01]  /*2b20*/  UIADD3 UR21, UPT, UPT, UR21, 0x20, URZ ;  /* 0x0000002015157890 */ /* 0x000fe2000fffe0ff */
[----:B------:R-:W-:-:S03]  /*2b30*/  SHF.L.U32 R3, R12, 0x1f, RZ ;  /* 0x0000001f0c037819 */ /* 0x000fc600000006ff */
[----:B------:R-:W-:-:S09]  /*2b40*/  ULEA UR4, UR29, UR21, 0x3 ;  /* 0x000000151d047291 */ /* 0x000fd2000f8e18ff */
[----:B------:R-:W2:Y:S02]  /*2b50*/  SYNCS.PHASECHK.TRANS64.TRYWAIT P0, [UR4], R3 ;  /* 0x00000003ff0075a7 */ /* 0x000ea40008001104 */
[----:B--2---:R-:W-:Y:S05]  /*2b60*/  @!P0 BRA `(.L_x_47) ;  /* 0x0000006800c88947 */ /* 0x004fea0003800000 */
.L_x_158:
[----:B------:R-:W-:-:S04]  /*2b70*/  UIADD3 UR4, UPT, UPT, UR29, 0x1, URZ ;  /* 0x000000011d047890 */ /* 0x000fc8000fffe0ff */
[----:B------:R-:W-:-:S04]  /*2b80*/  UISETP.NE.AND UP0, UPT, UR4, 0x4, UPT ;  /* 0x000000040400788c */ /* 0x000fc8000bf05270 */
[----:B------:R-:W-:Y:S02]  /*2b90*/  USEL UR6, URZ, 0x1, UP0 ;  /* 0x00000001ff067887 */ /* 0x000fe40008000000 */
[----:B------:R-:W-:-:S04]  /*2ba0*/  USEL UR4, UR4, URZ, UP0 ;  /* 0x000000ff04047287 */ /* 0x000fc80008000000 */
[----:B------:R-:W-:Y:S01]  /*2bb0*/  ULEA UR5, UR4, UR21, 0x3 ;  /* 0x0000001504057291 */ /* 0x000fe2000f8e18ff */
[----:B------:R-:W-:-:S04]  /*2bc0*/  LOP3.LUT R2, R12, UR6, RZ, 0x3c, !PT ;  /* 0x000000060c027c12 */ /* 0x000fc8000f8e3cff */
[----:B-1----:R-:W-:-:S04]  /*2bd0*/  SHF.L.U32 R3, R2, 0x1f, RZ ;  /* 0x0000001f02037819 */ /* 0x002fc800000006ff */
[----:B------:R-:W1:Y:S02]  /*2be0*/  SYNCS.PHASECHK.TRANS64.TRYWAIT P0, [UR5], R3 ;  /* 0x00000003ff0075a7 */ /* 0x000e640008001105 */
[----:B-1----:R-:W-:Y:S05]  /*2bf0*/  @!P0 BRA `(.L_x_48) ;  /* 0x0000006800bc8947 */ /* 0x002fea0003800000 */
.L_x_160:
        /* <DEDUP_REMOVED lines=9> */
.L_x_162:
[----:B------:R-:W-:-:S04]  /*2c90*/  UIADD3 UR4, UPT, UPT, UR4, 0x1, URZ ;  /* 0x0000000104047890 */ /* 0x000fc8000fffe0ff */
[----:B------:R-:W-:-:S04]  /*2ca0*/  UISETP.NE.AND UP0, UPT, UR4, 0x4, UPT ;  /* 0x000000040400788c */ /* 0x000fc8000bf05270 */
[----:B------:R-:W-:Y:S02]  /*2cb0*/  USEL UR5, URZ, 0x1, UP0 ;  /* 0x00000001ff057887 */ /* 0x000fe40008000000 */
[----:B------:R-:W-:-:S04]  /*2cc0*/  USEL UR4, UR4, URZ, UP0 ;  /* 0x000000ff04047287 */ /* 0x000fc80008000000 */
[----:B------:R-:W-:Y:S01]  /*2cd0*/  ULEA UR4, UR4, UR21, 0x3 ;  /* 0x0000001504047291 */ /* 0x000fe2000f8e18ff */
[----:B-1----:R-:W-:-:S04]  /*2ce0*/  LOP3.LUT R3, R2, UR5, RZ, 0x3c, !PT ;  /* 0x0000000502037c12 */ /* 0x002fc8000f8e3cff */
[----:B------:R-:W-:Y:S01]  /*2cf0*/  SHF.L.U32 R3, R3, 0x1f, RZ ;  /* 0x0000001f03037819 */ /* 0x000fe200000006ff */
[----:B------:R-:W-:-:S07]  /*2d00*/  IMAD.U32 R0, RZ, RZ, UR4 ;  /* 0x00000004ff007e24 */ /* 0x000fce000f8e00ff */
.L_x_50:
[----:B-1----:R1:W2:Y:S02]  /*2d10*/  SYNCS.PHASECHK.TRANS64.TRYWAIT P0, [R0+URZ], R3 ;  /* 0x00000003000075a7 */ /* 0x0022a400080011ff */
[----:B--2---:R-:W-:Y:S05]  /*2d20*/  @!P0 NANOSLEEP.SYNCS 0x989680 ;  /* 0x009896800000895d */ /* 0x004fea0003900000 */
[----:B------:R-:W2:Y:S02]  /*2d30*/  @!P0 SYNCS.PHASECHK.TRANS64 P0, [R0+URZ], R3 ;  /* 0x00000003000085a7 */ /* 0x000ea400080010ff */
[----:B--2---:R-:W-:Y:S05]  /*2d40*/  @P0 EXIT ;  /* 0x000000000000094d */ /* 0x004fea0003800000 */
[----:B------:R-:W-:Y:S05]  /*2d50*/  BRA `(.L_x_50) ;  /* 0xfffffffc00ec7947 */ /* 0x000fea000383ffff */
.L_x_22:
[----:B------:R-:W-:-:S04]  /*2d60*/  UISETP.NE.AND UP0, UPT, UR47, URZ, UPT ;  /* 0x000000ff2f00728c */ /* 0x000fc8000bf05270 */
[----:B------:R-:W-:-:S09]  /*2d70*/  UISETP.NE.OR UP0, UPT, UR21, 0x1, UP0 ;  /* 0x000000011500788c */ /* 0x000fd20008705670 */
[----:B------:R-:W-:Y:S05]  /*2d80*/  BRA.U UP0, `(.L_x_51) ;  /* 0x0000000500487547 */ /* 0x000fea000b800000 */
[----:B------:R-:W-:Y:S01]  /*2d90*/  ISETP.GE.U32.AND P2, PT, R0, 0x4, PT ;  /* 0x000000040000780c */ /* 0x000fe20003f46070 */
[----:B------:R-:W-:Y:S01]  /*2da0*/  IMAD.MOV.U32 R12, RZ, RZ, 0x1 ;  /* 0x00000001ff0c7424 */ /* 0x000fe200078e00ff */
[----:B------:R-:W-:Y:S02]  /*2db0*/  CS2R R10, SRZ ;  /* 0x00000000000a7805 */ /* 0x000fe4000001ff00 */
[----:B------:R-:W-:Y:S01]  /*2dc0*/  CS2R R8, SRZ ;  /* 0x0000000000087805 */ /* 0x000fe2000001ff00 */
[----:B------:R-:W-:Y:S01]  /*2dd0*/  UMOV UR6, 0x400 ;  /* 0x0000040000067882 */ /* 0x000fe20000000000 */
[----:B------:R-:W-:Y:S01]  /*2de0*/  UMOV UR5, URZ ;  /* 0x000000ff00057c82 */ /* 0x000fe20008000000 */
[----:B------:R-:W-:-:S12]  /*2df0*/  ULEA UR6, UR47, UR6, 0x18 ;  /* 0x000000062f067291 */ /* 0x000fd8000f8ec0ff */
.L_x_55:
[----:B------:R-:W-:Y:S02]  /*2e00*/  LEA R2, R8, UR6, 0x3 ;  /* 0x0000000608027c11 */ /* 0x000fe4000f8e18ff */
[----:B------:R-:W-:-:S03]  /*2e10*/  SHF.L.U32 R5, R9, 0x1f, RZ ;  /* 0x0000001f09057819 */ /* 0x000fc600000006ff */
[----:B------:R-:W-:Y:S01]  /*2e20*/  VIADD R4, R2, 0x100 ;  /* 0x0000010002047836 */ /* 0x000fe20000000000 */
[----:B------:R-:W1:Y:S02]  /*2e30*/  SYNCS.PHASECHK.TRANS64.TRYWAIT P0, [R2+URZ+0xf0], R5 ;  /* 0x0000f005020075a7 */ /* 0x000e6400080011ff */
[----:B-1----:R-:W-:Y:S05]  /*2e40*/  @!P0 BRA `(.L_x_52) ;  /* 0x0000006800588947 */ /* 0x002fea0003800000 */
.L_x_163:
[----:B------:R-:W-:Y:S01]  /*2e50*/  ULEA UR4, UR5, UR6, 0x3 ;  /* 0x0000000605047291 */ /* 0x000fe2000f8e18ff */
[----:B------:R-:W-:Y:S02]  /*2e60*/  PRMT R4, RZ, 0x654, R4 ;  /* 0x00000654ff047816 */ /* 0x000fe40000000004 */
[----:B-1----:R-:W-:Y:S01]  /*2e70*/  SHF.L.U32 R5, R12, 0x1f, RZ ;  /* 0x0000001f0c057819 */ /* 0x002fe200000006ff */
[----:B------:R-:W-:Y:S01]  /*2e80*/  UIADD3 UR7, UPT, UPT, UR4, 0x90, URZ ;  /* 0x0000009004077890 */ /* 0x000fe2000fffe0ff */
[----:B------:R1:W-:Y:S05]  /*2e90*/  SYNCS.ARRIVE.TRANS64.RED.A1T0 RZ, [R4+URZ], RZ ;  /* 0x000000ff04ff79a7 */ /* 0x0003ea00081004ff */
[----:B------:R-:W-:Y:S01]  /*2ea0*/  IMAD.U32 R7, RZ, RZ, UR7 ;  /* 0x00000007ff077e24 */ /* 0x000fe2000f8e00ff */
[----:B------:R-:W2:Y:S04]  /*2eb0*/  SYNCS.PHASECHK.TRANS64.TRYWAIT P0, [UR4+0xa0], R5 ;  /* 0x0000a005ff0075a7 */ /* 0x000ea80008001104 */
[----:B------:R-:W-:Y:S01]  /*2ec0*/  PRMT R6, R0, 0x654, R7 ;  /* 0x0000065400067816 */ /* 0x000fe20000000007 */
[----:B-1----:R-:W-:Y:S01]  /*2ed0*/  @!P2 IMAD.MOV.U32 R4, RZ, RZ, 0x10 ;  /* 0x00000010ff04a424 */ /* 0x002fe200078e00ff */
[----:B--2---:R-:W-:Y:S06]  /*2ee0*/  @!P0 BRA `(.L_x_53) ;  /* 0x0000006800448947 */ /* 0x004fec0003800000 */
.L_x_165:
[----:B------:R-:W-:Y:S01]  /*2ef0*/  ULEA UR8, UR5, UR6, 0x4 ;  /* 0x0000000605087291 */ /* 0x000fe2000f8e20ff */
[----:B------:R-:W-:Y:S01]  /*2f00*/  SEL R3, R6, R3, !P2 ;  /* 0x0000000306037207 */ /* 0x000fe20005000000 */
[----:B------:R-:W-:Y:S01]  /*2f10*/  UIADD3 UR9, UPT, UPT, UR4, 0x90, URZ ;  /* 0x0000009004097890 */ /* 0x000fe2000fffe0ff */
[----:B-1----:R-:W-:Y:S01]  /*2f20*/  LEA R2, R11, UR6, 0x3 ;  /* 0x000000060b027c11 */ /* 0x002fe2000f8e18ff */
[----:B------:R-:W-:Y:S01]  /*2f30*/  UIADD3 UR8, UPT, UPT, UR8, 0x120, URZ ;  /* 0x0000012008087890 */ /* 0x000fe2000fffe0ff */
[----:B------:R-:W-:Y:S01]  /*2f40*/  SHF.L.U32 R5, R10, 0x1f, RZ ;  /* 0x0000001f0a057819 */ /* 0x000fe200000006ff */
[----:B------:R1:W-:Y:S01]  /*2f50*/  @!P2 SYNCS.ARRIVE.TRANS64.RED RZ, [R3+URZ], R4 ;  /* 0x0000000403ffa9a7 */ /* 0x0003e200080004ff */
[----:B------:R-:W-:Y:S01]  /*2f60*/  UIADD3 UR4, UPT, UPT, UR5, 0x1, URZ ;  /* 0x0000000105047890 */ /* 0x000fe2000fffe0ff */
[----:B------:R-:W-:-:S03]  /*2f70*/  VIADD R8, R8, 0x1 ;  /* 0x0000000108087836 */ /* 0x000fc60000000000 */
[----:B------:R-:W-:Y:S02]  /*2f80*/  UISETP.NE.AND UP0, UPT, UR4, 0x2, UPT ;  /* 0x000000020400788c */ /* 0x000fe4000bf05270 */
[----:B------:R-:W-:Y:S06]  /*2f90*/  UGETNEXTWORKID.BROADCAST [UR8], [UR9] ;  /* 0x00000000080073ca */ /* 0x000fec0008000100 */
[----:B------:R-:W-:Y:S01]  /*2fa0*/  USEL UR7, URZ, 0x1, UP0 ;  /* 0x00000001ff077887 */ /* 0x000fe20008000000 */
[----:B------:R-:W-:Y:S01]  /*2fb0*/  ISETP.NE.AND P0, PT, R8, 0x2, PT ;  /* 0x000000020800780c */ /* 0x000fe20003f05270 */
[----:B------:R-:W-:Y:S01]  /*2fc0*/  USEL UR5, UR4, URZ, UP0 ;  /* 0x000000ff04057287 */ /* 0x000fe20008000000 */
[----:B------:R-:W2:Y:S03]  /*2fd0*/  SYNCS.PHASECHK.TRANS64.TRYWAIT P1, [R2+URZ+0x90], R5 ;  /* 0x00009005020075a7 */ /* 0x000ea600080211ff */
[----:B------:R-:W-:Y:S01]  /*2fe0*/  LOP3.LUT R12, R12, UR7, RZ, 0x3c, !PT ;  /* 0x000000070c0c7c12 */ /* 0x000fe2000f8e3cff */
[----:B-12---:R-:W-:Y:S07]  /*2ff0*/  @!P1 BRA `(.L_x_54) ;  /* 0x0000006800189947 */ /* 0x006fee0003800000 */
.L_x_166:
[C---:B------:R-:W-:Y:S01]  /*3000*/  LEA R4, R11.reuse, UR6, 0x4 ;  /* 0x000000060b047c11 */ /* 0x040fe2000f8e20ff */
[----:B-1----:R-:W-:Y:S01]  /*3010*/  VIADD R2, R2, 0xa0 ;  /* 0x000000a002027836 */ /* 0x002fe20000000000 */
[----:B------:R-:W-:Y:S01]  /*3020*/  SEL R8, R8, RZ, P0 ;  /* 0x000000ff08087207 */ /* 0x000fe20000000000 */
[----:B------:R-:W-:-:S03]  /*3030*/  VIADD R11, R11, 0x1 ;  /* 0x000000010b0b7836 */ /* 0x000fc60000000000 */
[----:B------:R-:W1:Y:S01]  /*3040*/  LDS.128 R4, [R4+0x120] ;  /* 0x0001200004047984 */ /* 0x000e620000000c00 */
[----:B------:R-:W-:Y:S02]  /*3050*/  PRMT R2, RZ, 0x654, R2 ;  /* 0x00000654ff027816 */ /* 0x000fe40000000002 */
[C---:B------:R-:W-:Y:S01]  /*3060*/  ISETP.NE.AND P1, PT, R11.reuse, 0x2, PT ;  /* 0x000000020b00780c */ /* 0x040fe20003f25270 */
[----:B------:R-:W-:Y:S01]  /*3070*/  @!PT LDS RZ, [RZ] ;  /* 0x00000000fffff984 */ /* 0x000fe20000000800 */
[----:B------:R-:W-:Y:S01]  /*3080*/  @!PT LDS RZ, [RZ] ;  /* 0x00000000fffff984 */ /* 0x000fe20000000800 */
[----:B------:R-:W-:Y:S01]  /*3090*/  @!PT LDS RZ, [RZ] ;  /* 0x00000000fffff984 */ /* 0x000fe20000000800 */
[----:B------:R-:W-:Y:S01]  /*30a0*/  @!PT LDS RZ, [RZ] ;  /* 0x00000000fffff984 */ /* 0x000fe20000000800 */
[----:B------:R2:W-:Y:S06]  /*30b0*/  MEMBAR.ALL.CTA ;  /* 0x0000000000007992 */ /* 0x0005ec0000008000 */
[----:B--2---:R-:W2:Y:S01]  /*30c0*/  FENCE.VIEW.ASYNC.S ;  /* 0x00000000000073c6 */ /* 0x004ea20000000000 */
[----:B------:R-:W-:Y:S01]  /*30d0*/  SEL R11, R11, RZ, P1 ;  /* 0x000000ff0b0b7207 */ /* 0x000fe20000800000 */
[----:B--2---:R2:W-:Y:S01]  /*30e0*/  SYNCS.ARRIVE.TRANS64.RED.A1T0 RZ, [R2+URZ], RZ ;  /* 0x000000ff02ff79a7 */ /* 0x0045e200081004ff */
[----:B-1----:R-:W-:-:S02]  /*30f0*/  LOP3.LUT P3, RZ, R6, 0x1, RZ, 0xc0, !PT ;  /* 0x0000000106ff7812 */ /* 0x002fc4000786c0ff */
[----:B------:R-:W-:-:S04]  /*3100*/  SEL R5, RZ, 0x1, P1 ;  /* 0x00000001ff057807 */ /* 0x000fc80000800000 */
[----:B------:R-:W-:Y:S02]  /*3110*/  LOP3.LUT R10, R10, R5, RZ, 0x3c, !PT ;  /* 0x000000050a0a7212 */ /* 0x000fe400078e3cff */
[----:B--2---:R-:W-:-:S04]  /*3120*/  SEL R2, RZ, 0x1, P0 ;  /* 0x00000001ff027807 */ /* 0x004fc80000000000 */
[----:B------:R-:W-:Y:S01]  /*3130*/  LOP3.LUT R9, R9, R2, RZ, 0x3c, !PT ;  /* 0x0000000209097212 */ /* 0x000fe200078e3cff */
[----:B------:R-:W-:Y:S06]  /*3140*/  @P3 BRA `(.L_x_55) ;  /* 0xfffffffc002c3947 */ /* 0x000fec000383ffff */
[----:B------:R-:W-:Y:S01]  /*3150*/  ULEA UR4, UR5, UR6, 0x3 ;  /* 0x0000000605047291 */ /* 0x000fe2000f8e18ff */
[----:B------:R-:W-:-:S08]  /*3160*/  SHF.L.U32 R3, R12, 0x1f, RZ ;  /* 0x0000001f0c037819 */ /* 0x000fd000000006ff */
[----:B------:R-:W1:Y:S02]  /*3170*/  SYNCS.PHASECHK.TRANS64 P0, [UR4+0xa0], R3 ;  /* 0x0000a003ff0075a7 */ /* 0x000e640008001004 */
[----:B-1----:R-:W-:Y:S05]  /*3180*/  @P0 BRA `(.L_x_56) ;  /* 0x0000000000080947 */ /* 0x002fea0003800000 */
[----:B------:R-:W1:Y:S02]  /*3190*/  SYNCS.PHASECHK.TRANS64.TRYWAIT P0, [UR4+0xa0], R3 ;  /* 0x0000a003ff0075a7 */ /* 0x000e640008001104 */
[----:B-1----:R-:W-:Y:S05]  /*31a0*/  @!P0 BRA `(.L_x_57) ;  /* 0x0000006400c08947 */ /* 0x002fea0003800000 */
.L_x_56:
[----:B------:R-:W-:-:S04]  /*31b0*/  UIADD3 UR7, UPT, UPT, UR5, 0x1, URZ ;  /* 0x0000000105077890 */ /* 0x000fc8000fffe0ff */
[----:B------:R-:W-:-:S04]  /*31c0*/  UISETP.NE.AND UP0, UPT, UR7, 0x2, UPT ;  /* 0x000000020700788c */ /* 0x000fc8000bf05270 */
[----:B------:R-:W-:Y:S02]  /*31d0*/  USEL UR8, URZ, 0x1, UP0 ;  /* 0x00000001ff087887 */ /* 0x000fe40008000000 */
[----:B------:R-:W-:-:S04]  /*31e0*/  USEL UR7, UR7, URZ, UP0 ;  /* 0x000000ff07077287 */ /* 0x000fc80008000000 */
[----:B------:R-:W-:Y:S01]  /*31f0*/  ULEA UR7, UR7, UR6, 0x3 ;  /* 0x0000000607077291 */ /* 0x000fe2000f8e18ff */
[----:B-1----:R-:W-:-:S04]  /*3200*/  LOP3.LUT R3, R12, UR8, RZ, 0x3c, !PT ;  /* 0x000000080c037c12 */ /* 0x002fc8000f8e3cff */
[----:B------:R-:W-:-:S04]  /*3210*/  SHF.L.U32 R0, R3, 0x1f, RZ ;  /* 0x0000001f03007819 */ /* 0x000fc800000006ff */
[----:B------:R-:W1:Y:S02]  /*3220*/  SYNCS.PHASECHK.TRANS64 P0, [UR7+0xa0], R0 ;  /* 0x0000a000ff0075a7 */ /* 0x000e640008001007 */
[----:B-1----:R-:W-:Y:S05]  /*3230*/  @P0 EXIT ;  /* 0x000000000000094d */ /* 0x002fea0003800000 */
[----:B------:R-:W-:Y:S02]  /*3240*/  SHF.L.U32 R3, R3, 0x1f, RZ ;  /* 0x0000001f03037819 */ /* 0x000fe400000006ff */
[----:B------:R-:W-:-:S07]  /*3250*/  MOV R0, UR7 ;  /* 0x0000000700007c02 */ /* 0x000fce0008000f00 */
.L_x_58:
[----:B-1----:R1:W2:Y:S02]  /*3260*/  SYNCS.PHASECHK.TRANS64.TRYWAIT P0, [R0+URZ+0xa0], R3 ;  /* 0x0000a003000075a7 */ /* 0x0022a400080011ff */
[----:B--2---:R-:W-:Y:S05]  /*3270*/  @!P0 NANOSLEEP.SYNCS 0x989680 ;  /* 0x009896800000895d */ /* 0x004fea0003900000 */
[----:B------:R-:W2:Y:S02]  /*3280*/  @!P0 SYNCS.PHASECHK.TRANS64 P0, [R0+URZ+0xa0], R3 ;  /* 0x0000a003000085a7 */ /* 0x000ea400080010ff */
[----:B--2---:R-:W-:Y:S05]  /*3290*/  @P0 EXIT ;  /* 0x000000000000094d */ /* 0x004fea0003800000 */
[----:B------:R-:W-:Y:S05]  /*32a0*/  BRA `(.L_x_58) ;  /* 0xfffffffc00ec7947 */ /* 0x000fea000383ffff */
.L_x_51:
[----:B------:R-:W-:Y:S05]  /*32b0*/  BRA.U UP4, `(.L_x_59) ;  /* 0x0000001504487547 */ /* 0x000fea000b800000 */
[----:B------:R-:W-:Y:S01]  /*32c0*/  UMOV UR4, 0x40 ;  /* 0x0000004000047882 */ /* 0x000fe20000000000 */
[----:B------:R-:W-:Y:S01]  /*32d0*/  NOP ;  /* 0x0000000000007918 */ /* 0x000fe20000000000 */
[----:B------:R-:W-:Y:S01]  /*32e0*/  ULEA UR5, UR47, UR4, 0x18 ;  /* 0x000000042f057291 */ /* 0x000fe2000f8ec0ff */
[----:B------:R-:W-:Y:S02]  /*32f0*/  UMOV UR6, 0x400 ;  /* 0x0000040000067882 */ /* 0x000fe40000000000 */
[----:B------:R-:W-:-:S06]  /*3300*/  ULEA UR6, UR47, UR6, 0x18 ;  /* 0x000000062f067291 */ /* 0x000fcc000f8ec0ff */
[----:B------:R-:W1:Y:S02]  /*3310*/  LDS.U8 R0, [UR5+0x1c] ;  /* 0x00001c05ff007984 */ /* 0x000e640008000000 */
[----:B-1----:R-:W-:-:S13]  /*3320*/  ISETP.NE.AND P0, PT, R0, RZ, PT ;  /* 0x000000ff0000720c */ /* 0x002fda0003f05270 */
[----:B------:R-:W-:Y:S05]  /*3330*/  @P0 BRA `(.L_x_60) ;  /* 0x0000000400080947 */ /* 0x000fea0003800000 */
[----:B------:R-:W-:Y:S02]  /*3340*/  UISETP.NE.U32.AND UP1, UPT, UR68, 0x1, UPT ;  /* 0x000000014400788c */ /* 0x000fe4000bf25070 */
[----:B------:R-:W-:-:S07]  /*3350*/  UIADD3 UR7, UPT, UPT, UR5, 0x8, URZ ;  /* 0x0000000805077890 */ /* 0x000fce000fffe0ff */
[----:B------:R-:W-:Y:S05]  /*3360*/  BRA.U !UP1, `(.L_x_61) ;  /* 0x00000001099c7547 */ /* 0x000fea000b800000 */
[----:B------:R-:W-:Y:S01]  /*3370*/  ELECT P0, URZ, PT ;  /* 0x0000000000ff782f */ /* 0x000fe20003800000 */
[----:B------:R-:W-:-:S12]  /*3380*/  BSSY B0, `(.L_x_61) ;  /* 0x0000025000007945 */ /* 0x000fd80003800000 */
[----:B------:R-:W-:Y:S05]  /*3390*/  @!P0 BRA `(.L_x_62) ;  /* 0x00000000008c8947 */ /* 0x000fea0003800000 */
[----:B------:R-:W-:-:S05]  /*33a0*/  UMOV UR4, 0x10 ;  /* 0x0000001000047882 */ /* 0x000fca0000000000 */
[----:B------:R-:W-:Y:S04]  /*33b0*/  DEPBAR.LE SB1, 0x36 ;  /* 0x00009d800000791a */ /* 0x000fe80000000000 */
[----:B------:R-:W1:Y:S02]  /*33c0*/  UTCATOMSWS.2CTA.FIND_AND_SET.ALIGN UP0, UR4, UR4 ;  /* 0x00000004000475e3 */ /* 0x000e640008200800 */
[----:B-1----:R-:W-:Y:S01]  /*33d0*/  MOV R11, UR4 ;  /* 0x00000004000b7c02 */ /* 0x002fe20008000f00 */
[----:B------:R-:W-:Y:S06]  /*33e0*/  BRA.U UP0, `(.L_x_63) ;  /* 0x0000000100187547 */ /* 0x000fec000b800000 */
.L_x_64:
[----:B------:R-:W-:Y:S05]  /*33f0*/  NANOSLEEP 0x64 ;  /* 0x000000640000795d */ /* 0x000fea0003800000 */
[----:B------:R-:W-:-:S05]  /*3400*/  UMOV UR4, 0x10 ;  /* 0x0000001000047882 */ /* 0x000fca0000000000 */
[----:B------:R-:W-:Y:S04]  /*3410*/  DEPBAR.LE SB1, 0x36 ;  /* 0x00009d800000791a */ /* 0x000fe80000000000 */
[----:B------:R-:W1:Y:S02]  /*3420*/  UTCATOMSWS.2CTA.FIND_AND_SET.ALIGN UP0, UR4, UR4 ;  /* 0x00000004000475e3 */ /* 0x000e640008200800 */
[----:B-1----:R-:W-:Y:S01]  /*3430*/  MOV R11, UR4 ;  /* 0x00000004000b7c02 */ /* 0x002fe20008000f00 */
[----:B------:R-:W-:Y:S05]  /*3440*/  BRA.U !UP0, `(.L_x_64) ;  /* 0xfffffffd08e87547 */ /* 0x000fea000b83ffff */
.L_x_63:
[----:B------:R-:W1:Y:S01]  /*3450*/  LDS R7, [UR5+0x10] ;  /* 0x00001005ff077984 */ /* 0x000e620008000800 */
[----:B------:R-:W-:Y:S01]  /*3460*/  IMAD.U32 R5, RZ, RZ, UR6 ;  /* 0x00000006ff057e24 */ /* 0x000fe2000f8e00ff */
[----:B------:R-:W-:-:S03]  /*3470*/  MOV R4, UR69 ;  /* 0x0000004500047c02 */ /* 0x000fc60008000f00 */
[----:B------:R-:W-:Y:S01]  /*3480*/  VIADD R5, R5, 0x140 ;  /* 0x0000014005057836 */ /* 0x000fe20000000000 */
[----:B-1----:R-:W-:-:S04]  /*3490*/  SHF.L.U32 R7, R7, 0x1f, RZ ;  /* 0x0000001f07077819 */ /* 0x002fc800000006ff */
[----:B------:R-:W1:Y:S02]  /*34a0*/  SYNCS.PHASECHK.TRANS64.TRYWAIT P0, [UR5+0x8], R7 ;  /* 0x00000807ff0075a7 */ /* 0x000e640008001105 */
[----:B-1----:R-:W-:Y:S05]  /*34b0*/  @P0 BRA `(.L_x_65) ;  /* 0x0000000000080947 */ /* 0x002fea0003800000 */
[----:B------:R-:W1:Y:S02]  /*34c0*/  SYNCS.PHASECHK.TRANS64.TRYWAIT P0, [UR5+0x8], R7 ;  /* 0x00000807ff0075a7 */ /* 0x000e640008001105 */
[----:B-1----:R-:W-:Y:S05]  /*34d0*/  @!P0 BRA `(.L_x_66) ;  /* 0x00000064000c8947 */ /* 0x002fea0003800000 */
.L_x_65:
[----:B-1----:R-:W-:Y:S01]  /*34e0*/  HFMA2 R0, -RZ, RZ, 0, 5.9604644775390625e-08 ;  /* 0x00000001ff007431 */ /* 0x002fe200000001ff */
[----:B------:R-:W-:Y:S01]  /*34f0*/  UPRMT UR4, UR69, 0x654, UR7 ;  /* 0x0000065445047896 */ /* 0x000fe20008000007 */
[----:B------:R-:W-:Y:S01]  /*3500*/  IMAD.MOV.U32 R8, RZ, RZ, 0xffff ;  /* 0x0000ffffff087424 */ /* 0x000fe200078e00ff */
[----:B------:R-:W-:Y:S01]  /*3510*/  PRMT R4, R4, 0x654, R5 ;  /* 0x0000065404047816 */ /* 0x000fe20000000005 */
[----:B------:R-:W-:Y:S02]  /*3520*/  IMAD.MOV.U32 R6, RZ, RZ, 0x4 ;  /* 0x00000004ff067424 */ /* 0x000fe400078e00ff */
[----:B------:R-:W-:Y:S01]  /*3530*/  IMAD.SHL.U32 R9, R11, 0x20, RZ ;  /* 0x000000200b097824 */ /* 0x000fe200078e00ff */
[----:B------:R-:W-:Y:S02]  /*3540*/  MOV R5, UR4 ;  /* 0x0000000400057c02 */ /* 0x000fe40008000f00 */
[-C--:B------:R-:W-:Y:S01]  /*3550*/  SHF.L.U32 R8, R8, R11.reuse, RZ ;  /* 0x0000000b08087219 */ /* 0x080fe200000006ff */
[----:B------:R1:W-:Y:S01]  /*3560*/  SYNCS.ARRIVE.TRANS64.RED RZ, [UR4], R6 ;  /* 0x00000006ffff79a7 */ /* 0x0003e20008000404 */
[----:B------:R-:W-:Y:S01]  /*3570*/  SHF.L.U32 R7, R0, R11, RZ ;  /* 0x0000000b00077219 */ /* 0x000fe200000006ff */
[----:B------:R1:W-:Y:S04]  /*3580*/  STS [UR6+0x140], R9 ;  /* 0x00014009ff007988 */ /* 0x0003e80008000806 */
[----:B------:R1:W-:Y:S04]  /*3590*/  STAS [R4.64], R11 ;  /* 0x0000000b04007dbd */ /* 0x0003e8000c0008ff */
[----:B------:R1:W-:Y:S04]  /*35a0*/  ATOMS.OR RZ, [UR5+0x14], R8 ;  /* 0x00001408ffff798c */ /* 0x0003e8000b000005 */
[----:B------:R1:W-:Y:S04]  /*35b0*/  ATOMS.OR RZ, [UR5+0x18], R7 ;  /* 0x00001807ffff798c */ /* 0x0003e8000b000005 */
[----:B------:R1:W-:Y:S02]  /*35c0*/  ATOMS.XOR RZ, [UR5+0x10], R0 ;  /* 0x00001000ffff798c */ /* 0x0003e4000b800005 */
.L_x_62:
[----:B------:R-:W-:Y:S05]  /*35d0*/  BSYNC B0 ;  /* 0x0000000000007941 */ /* 0x000fea0003800000 */
.L_x_61:
[----:B------:R-:W-:Y:S05]  /*35e0*/  BRA.U UP1, `(.L_x_67) ;  /* 0x00000001016c7547 */ /* 0x000fea000b800000 */
[----:B------:R-:W-:-:S03]  /*35f0*/  UMOV UR4, 0xffffffff ;  /* 0xffffffff00047882 */ /* 0x000fc60000000000 */
[----:B------:R-:W-:Y:S05]  /*3600*/  BRA.DIV UR4, `(.L_x_68) ;  /* 0x0000006204d87947 */ /* 0x000fea000b800000 */
[----:B------:R-:W-:-:S13]  /*3610*/  ELECT P0, URZ, PT ;  /* 0x0000000000ff782f */ /* 0x000fda0003800000 */
.L_x_170:
[----:B------:R-:W-:Y:S05]  /*3620*/  @!P0 BRA `(.L_x_67) ;  /* 0x00000000005c8947 */ /* 0x000fea0003800000 */
[----:B-1----:R-:W1:Y:S02]  /*3630*/  LDS R5, [UR5+0x10] ;  /* 0x00001005ff057984 */ /* 0x002e640008000800 */
[----:B-1----:R-:W-:-:S04]  /*3640*/  SHF.L.U32 R5, R5, 0x1f, RZ ;  /* 0x0000001f05057819 */ /* 0x002fc800000006ff */
[----:B------:R-:W1:Y:S02]  /*3650*/  SYNCS.PHASECHK.TRANS64.TRYWAIT P0, [UR5+0x8], R5 ;  /* 0x00000805ff0075a7 */ /* 0x000e640008001105 */
[----:B-1----:R-:W-:Y:S05]  /*3660*/  @P0 BRA `(.L_x_69) ;  /* 0x0000000000080947 */ /* 0x002fea0003800000 */
[----:B------:R-:W1:Y:S02]  /*3670*/  SYNCS.PHASECHK.TRANS64.TRYWAIT P0, [UR5+0x8], R5 ;  /* 0x00000805ff0075a7 */ /* 0x000e640008001105 */
[----:B-1----:R-:W-:Y:S05]  /*3680*/  @!P0 BRA `(.L_x_70) ;  /* 0x0000006000dc8947 */ /* 0x002fea0003800000 */
.L_x_69:
[----:B------:R-:W2:Y:S01]  /*3690*/  LDS R7, [UR6+0x140] ;  /* 0x00014006ff077984 */ /* 0x000ea20008000800 */
[----:B-1----:R-:W-:Y:S02]  /*36a0*/  HFMA2 R0, -RZ, RZ, 0, 5.9604644775390625e-08 ;  /* 0x00000001ff007431 */ /* 0x002fe400000001ff */
[----:B------:R-:W-:Y:S01]  /*36b0*/  IMAD.MOV.U32 R4, RZ, RZ, 0xffff ;  /* 0x0000ffffff047424 */ /* 0x000fe200078e00ff */
[----:B------:R-:W-:Y:S01]  /*36c0*/  UPRMT UR4, UR69, 0x654, UR7 ;  /* 0x0000065445047896 */ /* 0x000fe20008000007 */
[----:B--2---:R-:W-:-:S03]  /*36d0*/  IMAD.SHL.U32 R5, R7, 0x20, RZ ;  /* 0x0000002007057824 */ /* 0x004fc600078e00ff */
[-C--:B------:R-:W-:Y:S02]  /*36e0*/  SHF.L.U32 R4, R4, R7.reuse, RZ ;  /* 0x0000000704047219 */ /* 0x080fe400000006ff */
[----:B------:R-:W-:Y:S01]  /*36f0*/  SHF.L.U32 R7, R0, R7, RZ ;  /* 0x0000000700077219 */ /* 0x000fe200000006ff */
[----:B------:R2:W-:Y:S04]  /*3700*/  STS [UR6+0x140], R5 ;  /* 0x00014005ff007988 */ /* 0x0005e80008000806 */
[----:B------:R2:W-:Y:S04]  /*3710*/  ATOMS.OR RZ, [UR5+0x14], R4 ;  /* 0x00001404ffff798c */ /* 0x0005e8000b000005 */
[----:B------:R2:W-:Y:S01]  /*3720*/  ATOMS.OR RZ, [UR5+0x18], R7 ;  /* 0x00001807ffff798c */ /* 0x0005e2000b000005 */
[----:B------:R-:W-:Y:S03]  /*3730*/  SYNCS.ARRIVE.TRANS64.RED.A1T0 RZ, [UR4], RZ ;  /* 0x000000ffffff79a7 */ /* 0x000fe60008100404 */
[----:B------:R2:W-:Y:S01]  /*3740*/  ATOMS.XOR RZ, [UR5+0x10], R0 ;  /* 0x00001000ffff798c */ /* 0x0005e2000b800005 */
[----:B------:R-:W-:Y:S05]  /*3750*/  BRA `(.L_x_67) ;  /* 0x0000000000107947 */ /* 0x000fea0003800000 */
.L_x_60:
[----:B------:R-:W-:Y:S02]  /*3760*/  MOV R0, 0xffffffff ;  /* 0xffffffff00007802 */ /* 0x000fe40000000f00 */
[----:B------:R-:W-:-:S03]  /*3770*/  MOV R4, 0x37a0 ;  /* 0x000037a000047802 */ /* 0x000fc60000000f00 */
[----:B------:R1:W-:Y:S04]  /*3780*/  STS [UR6+0x140], R0 ;  /* 0x00014000ff007988 */ /* 0x0003e80008000806 */
[----:B-1---5:R-:W-:Y:S05]  /*3790*/  CALL.REL.NOINC `($__internal_1_$__cuda_sm10x_tcgen05_guardrail_trap_phase_invalid_during_alloc) ;  /* 0x0000006800b07944 */ /* 0x022fea0003c00000 */
.L_x_67:
[----:B------:R-:W-:Y:S05]  /*37a0*/  WARPSYNC.ALL ;  /* 0x0000000000007948 */ /* 0x000fea0003800000 */
[----:B------:R-:W3:Y:S01]  /*37b0*/  S2UR UR4, SR_CgaCtaId ;  /* 0x00000000000479c3 */ /* 0x000ee20000008800 */
[----:B------:R-:W-:Y:S01]  /*37c0*/  UMOV UR41, 0x400 ;  /* 0x0000040000297882 */ /* 0x000fe20000000000 */
[----:B------:R-:W-:-:S06]  /*37d0*/  NOP ;  /* 0x0000000000007918 */ /* 0x000fcc0000000000 */
[----:B------:R-:W-:Y:S06]  /*37e0*/  BAR.ARV 0x6, 0xa0 ;  /* 0x0182800000007b1d */ /* 0x000fec0000002000 */
[----:B------:R-:W4:Y:S01]  /*37f0*/  LDCU UR6, c[0x0][0x38c] ;  /* 0x00007180ff0677ac */ /* 0x000f220008000800 */
[----:B------:R-:W-:Y:S01]  /*3800*/  LOP3.LUT R3, R3, 0xffff, RZ, 0xc0, !PT ;  /* 0x0000ffff03037812 */ /* 0x000fe200078ec0ff */
[----:B-1----:R-:W-:Y:S01]  /*3810*/  IMAD.MOV.U32 R9, RZ, RZ, 0x1 ;  /* 0x00000001ff097424 */ /* 0x002fe200078e00ff */
[----:B------:R-:W-:Y:S01]  /*3820*/  LOP3.LUT R2, R2, 0xffff, RZ, 0xc0, !PT ;  /* 0x0000ffff02027812 */ /* 0x000fe200078ec0ff */
[----:B------:R-:W-:Y:S01]  /*3830*/  IMAD.MOV.U32 R8, RZ, RZ, RZ ;  /* 0x000000ffff087224 */ /* 0x000fe200078e00ff */
[----:B------:R-:W-:Y:S01]  /*3840*/  R2UR UR43, R3 ;  /* 0x00000000032b72ca */ /* 0x000fe200000e0000 */
[----:B------:R-:W-:Y:S01]  /*3850*/  UMOV UR47, URZ ;  /* 0x000000ff002f7c82 */ /* 0x000fe20008000000 */
[----:B------:R-:W-:-:S02]  /*3860*/  R2UR UR65, R2 ;  /* 0x00000000024172ca */ /* 0x000fc400000e0000 */
[----:B------:R-:W-:Y:S01]  /*3870*/  CS2R R2, SRZ ;  /* 0x0000000000027805 */ /* 0x000fe2000001ff00 */
[----:B------:R-:W-:Y:S01]  /*3880*/  UMOV UR38, URZ ;  /* 0x000000ff00267c82 */ /* 0x000fe20008000000 */
[----:B---3--:R-:W-:Y:S01]  /*3890*/  ULEA UR41, UR4, UR41, 0x18 ;  /* 0x0000002904297291 */ /* 0x008fe2000f8ec0ff */
[----:B------:R-:W-:Y:S01]  /*38a0*/  UMOV UR37, URZ ;  /* 0x000000ff00257c82 */ /* 0x000fe20008000000 */
[----:B------:R-:W-:Y:S02]  /*38b0*/  UISETP.NE.AND UP3, UPT, UR68, URZ, UPT ;  /* 0x000000ff4400728c */ /* 0x000fe4000bf65270 */
[----:B------:R-:W-:Y:S02]  /*38c0*/  UIADD3 UR5, UPT, UPT, UR41, 0x8400, URZ ;  /* 0x0000840029057890 */ /* 0x000fe4000fffe0ff */
[----:B------:R-:W-:-:S03]  /*38d0*/  UIADD3 UR4, UPT, UPT, UR41, 0x18400, URZ ;  /* 0x0001840029047890 */ /* 0x000fc6000fffe0ff */
[----:B--2---:R-:W1:Y:S01]  /*38e0*/  LDS R0, [UR41+0x140] ;  /* 0x00014029ff007984 */ /* 0x004e620008000800 */
[----:B----4-:R-:W-:Y:S02]  /*38f0*/  UIADD3 UR6, UPT, UPT, UR6, 0x3f, URZ ;  /* 0x0000003f06067890 */ /* 0x010fe4000fffe0ff */
[----:B------:R-:W-:Y:S02]  /*3900*/  USHF.R.U32.HI UR5, URZ, 0x4, UR5 ;  /* 0x00000004ff057899 */ /* 0x000fe40008011605 */
[----:B------:R-:W-:Y:S02]  /*3910*/  USHF.R.S32.HI UR64, URZ, 0x1f, UR6 ;  /* 0x0000001fff407899 */ /* 0x000fe40008011406 */
[----:B------:R-:W-:Y:S02]  /*3920*/  USHF.R.U32.HI UR4, URZ, 0x4, UR4 ;  /* 0x00000004ff047899 */ /* 0x000fe40008011604 */
[----:B------:R-:W-:Y:S02]  /*3930*/  ULEA.HI UR64, UR64, UR6, URZ, 0x6 ;  /* 0x0000000640407291 */ /* 0x000fe4000f8f30ff */
[----:B------:R-:W-:-:S02]  /*3940*/  ULOP3.LUT UR5, UR5, 0x3fff, URZ, 0xc0, !UPT ;  /* 0x00003fff05057892 */ /* 0x000fc4000f8ec0ff */
[----:B------:R-:W-:Y:S02]  /*3950*/  USHF.R.S32.HI UR64, URZ, 0x6, UR64 ;  /* 0x00000006ff407899 */ /* 0x000fe40008011440 */
[----:B------:R-:W-:Y:S02]  /*3960*/  ULOP3.LUT UR45, UR4, 0x3fff, URZ, 0xc0, !UPT ;  /* 0x00003fff042d7892 */ /* 0x000fe4000f8ec0ff */
[----:B------:R-:W-:Y:S01]  /*3970*/  UISETP.LT.AND UP0, UPT, UR64, 0x1, UPT ;  /* 0x000000014000788c */ /* 0x000fe2000bf01270 */
[----:B------:R-:W-:Y:S01]  /*3980*/  UMOV UR62, 0x0 ;  /* 0x00000000003e7882 */ /* 0x000fe20000000000 */
        /* <DEDUP_REMOVED lines=9> */
[----:B------:R-:W-:-:S02]  /*3a20*/  ULOP3.LUT UR44, UR5, 0x10000, URZ, 0xfc, !UPT ;  /* 0x00010000052c7892 */ /* 0x000fc4000f8efcff */
[----:B------:R-:W-:Y:S02]  /*3a30*/  ULOP3.LUT UR45, UR45, 0x10000, URZ, 0xfc, !UPT ;  /* 0x000100002d2d7892 */ /* 0x000fe4000f8efcff */
[----:B------:R-:W-:Y:S01]  /*3a40*/  USEL UR66, UR64, 0x1, !UP0 ;  /* 0x0000000140427887 */ /* 0x000fe2000c000000 */
[----:B------:R-:W-:Y:S01]  /*3a50*/  UMOV UR52, 0x0 ;  /* 0x0000000000347882 */ /* 0x000fe20000000000 */
[----:B------:R-:W-:Y:S01]  /*3a60*/  UMOV UR53, 0x8200910 ;  /* 0x0820091000357882 */ /* 0x000fe20000000000 */
[----:B------:R-:W-:Y:S01]  /*3a70*/  UMOV UR50, 0x0 ;  /* 0x0000000000327882 */ /* 0x000fe20000000000 */
[----:B------:R-:W-:Y:S01]  /*3a80*/  UMOV UR51, 0x8200910 ;  /* 0x0820091000337882 */ /* 0x000fe20000000000 */
[----:B------:R-:W-:Y:S01]  /*3a90*/  UMOV UR48, 0x0 ;  /* 0x0000000000307882 */ /* 0x000fe20000000000 */
[----:B-1----:R-:W-:Y:S01]  /*3aa0*/  R2UR UR67, R0 ;  /* 0x00000000004372ca */ /* 0x002fe200000e0000 */
[----:B------:R-:W-:-:S14]  /*3ab0*/  UMOV UR49, 0x8200910 ;  /* 0x0820091000317882 */ /* 0x000fdc0000000000 */
.L_x_78:
[C---:B------:R-:W-:Y:S02]  /*3ac0*/  LEA R0, R8.reuse, UR41, 0x3 ;  /* 0x0000002908007c11 */ /* 0x040fe4000f8e18ff */
[----:B------:R-:W-:Y:S02]  /*3ad0*/  SHF.L.U32 R5, R3, 0x1f, RZ ;  /* 0x0000001f03057819 */ /* 0x000fe400000006ff */
[----:B------:R-:W-:Y:S02]  /*3ae0*/  LEA R4, R8, UR41, 0x4 ;  /* 0x0000002908047c11 */ /* 0x000fe4000f8e20ff */
[----:B------:R-:W1:Y:S02]  /*3af0*/  SYNCS.PHASECHK.TRANS64.TRYWAIT P0, [R0+URZ+0x90], R5 ;  /* 0x00009005000075a7 */ /* 0x000e6400080011ff */
[----:B-1-3--:R-:W-:Y:S05]  /*3b00*/  @!P0 BRA `(.L_x_71) ;  /* 0x0000005c00d48947 */ /* 0x00afea0003800000 */
.L_x_171:
[----:B-1----:R-:W1:Y:S01]  /*3b10*/  LDS.128 R4, [R4+0x120] ;  /* 0x0001200004047984 */ /* 0x002e620000000c00 */
[----:B------:R-:W-:Y:S02]  /*3b20*/  VIADD R0, R0, 0xa0 ;  /* 0x000000a000007836 */ /* 0x000fe40000000000 */
[----:B------:R-:W-:Y:S01]  /*3b30*/  VIADD R8, R8, 0x1 ;  /* 0x0000000108087836 */ /* 0x000fe20000000000 */
[----:B------:R-:W-:Y:S01]  /*3b40*/  @!PT LDS RZ, [RZ] ;  /* 0x00000000fffff984 */ /* 0x000fe20000000800 */
[----:B------:R-:W-:Y:S01]  /*3b50*/  @!PT LDS RZ, [RZ] ;  /* 0x00000000fffff984 */ /* 0x000fe20000000800 */
[----:B------:R-:W-:Y:S01]  /*3b60*/  @!PT LDS RZ, [RZ] ;  /* 0x00000000fffff984 */ /* 0x000fe20000000800 */
[----:B------:R-:W-:Y:S01]  /*3b70*/  @!PT LDS RZ, [RZ] ;  /* 0x00000000fffff984 */ /* 0x000fe20000000800 */
[----:B------:R2:W-:Y:S06]  /*3b80*/  MEMBAR.ALL.CTA ;  /* 0x0000000000007992 */ /* 0x0005ec0000008000 */
[----:B--2---:R-:W2:Y:S01]  /*3b90*/  FENCE.VIEW.ASYNC.S ;  /* 0x00000000000073c6 */ /* 0x004ea20000000000 */
[----:B------:R-:W-:-:S04]  /*3ba0*/  PRMT R0, RZ, 0x654, R0 ;  /* 0x00000654ff007816 */ /* 0x000fc80000000000 */
[----:B--2---:R2:W-:Y:S01]  /*3bb0*/  SYNCS.ARRIVE.TRANS64.RED.A1T0 RZ, [R0+URZ], RZ ;  /* 0x000000ff00ff79a7 */ /* 0x0045e200081004ff */
[----:B-1----:R-:W-:Y:S01]  /*3bc0*/  LOP3.LUT P1, RZ, R6, 0x1, RZ, 0xc0, !PT ;  /* 0x0000000106ff7812 */ /* 0x002fe2000782c0ff */
[----:B--2---:R-:W-:-:S12]  /*3bd0*/  BRA.U UP3, `(.L_x_72) ;  /* 0x0000000503587547 */ /* 0x004fd8000b800000 */
[----:B------:R-:W1:Y:S01]  /*3be0*/  LDCU UR4, c[0x0][0x38c] ;  /* 0x00007180ff0477ac */ /* 0x000e620008000800 */
[----:B------:R-:W-:Y:S02]  /*3bf0*/  PLOP3.LUT P2, PT, PT, PT, PT, 0x80, 0x8 ;  /* 0x000000000008781c */ /* 0x000fe40003f4f070 */
[----:B------:R-:W-:Y:S01]  /*3c00*/  SHF.L.U32 R5, R9, 0x1f, RZ ;  /* 0x0000001f09057819 */ /* 0x000fe200000006ff */
[----:B------:R-:W-:Y:S02]  /*3c10*/  ULEA UR46, UR47, UR41, 0x3 ;  /* 0x000000292f2e7291 */ /* 0x000fe4000f8e18ff */
[----:B------:R-:W-:Y:S02]  /*3c20*/  ULEA UR36, UR47, UR67, 0x6 ;  /* 0x000000432f247291 */ /* 0x000fe4000f8e30ff */
[----:B-1----:R-:W-:-:S06]  /*3c30*/  UISETP.GE.AND UP0, UPT, UR4, 0x1, UPT ;  /* 0x000000010400788c */ /* 0x002fcc000bf06270 */
[----:B------:R-:W-:-:S05]  /*3c40*/  PLOP3.LUT P0, PT, PT, PT, UP0, 0x80, 0x8 ;  /* 0x000000000008781c */ /* 0x000fca0003f0f008 */
[----:B------:R-:W-:-:S08]  /*3c50*/  @UP0 ULEA UR4, UR38, UR41, 0x3 ;  /* 0x0000002926040291 */ /* 0x000fd0000f8e18ff */
[----:B------:R-:W-:-:S04]  /*3c60*/  @P0 SHF.L.U32 R0, R2, 0x1f, RZ ;  /* 0x0000001f02000819 */ /* 0x000fc800000006ff */
[----:B------:R1:W2:Y:S01]  /*3c70*/  @P0 SYNCS.PHASECHK.TRANS64.TRYWAIT P2, [UR4], R0 ;  /* 0x00000000ff0005a7 */ /* 0x0002a20008041104 */
[----:B------:R-:W3:Y:S02]  /*3c80*/  SYNCS.PHASECHK.TRANS64.TRYWAIT P0, [UR46+0xd0], R5 ;  /* 0x0000d005ff0075a7 */ /* 0x000ee4000800112e */
[----:B-123--:R-:W-:Y:S05]  /*3c90*/  @!P0 BRA `(.L_x_73) ;  /* 0x0000005c00848947 */ /* 0x00efea0003800000 */
.L_x_173:
[----:B------:R-:W-:Y:S01]  /*3ca0*/  UMOV UR42, UR37 ;  /* 0x00000025002a7c82 */ /* 0x000fe20008000000 */
[----:B------:R-:W-:Y:S05]  /*3cb0*/  BRA.U !UP0, `(.L_x_74) ;  /* 0x0000000508107547 */ /* 0x000fea000b800000 */
[----:B------:R-:W-:Y:S02]  /*3cc0*/  UIADD3 UR42, UPT, UPT, UR66, UR37, URZ ;  /* 0x00000025422a7290 */ /* 0x000fe4000fffe0ff */
[----:B------:R-:W-:Y:S01]  /*3cd0*/  UPLOP3.LUT UP2, UPT, UPT, UPT, UPT, 0x40, 0x4 ;  /* 0x000000000004789c */ /* 0x000fe20003f4e870 */
[----:B------:R-:W-:Y:S01]  /*3ce0*/  UMOV UR39, UR64 ;  /* 0x0000004000277c82 */ /* 0x000fe20008000000 */
[----:B------:R-:W-:-:S09]  /*3cf0*/  UMOV UR5, UR38 ;  /* 0x0000002600057c82 */ /* 0x000fd20008000000 */
.L_x_77:
[----:B------:R-:W-:Y:S01]  /*3d00*/  ULEA UR7, UR5, UR41, 0x3 ;  /* 0x0000002905077291 */ /* 0x000fe2000f8e18ff */
[----:B--23--:R-:W-:Y:S11]  /*3d10*/  @P2 BRA `(.L_x_75) ;  /* 0x00000000000c2947 */ /* 0x00cff60003800000 */
[----:B-1----:R-:W-:Y:S04]  /*3d20*/  SHF.L.U32 R5, R2, 0x1f, RZ ;  /* 0x0000001f02057819 */ /* 0x002fe800000006ff */
[----:B------:R-:W1:Y:S02]  /*3d30*/  SYNCS.PHASECHK.TRANS64.TRYWAIT P0, [UR7], R5 ;  /* 0x00000005ff0075a7 */ /* 0x000e640008001107 */
[----:B-1----:R-:W-:Y:S05]  /*3d40*/  @!P0 BRA `(.L_x_76) ;  /* 0x0000005c00708947 */ /* 0x002fea0003800000 */
.L_x_75:
[----:B------:R-:W-:Y:S01]  /*3d50*/  UISETP.NE.AND UP0, UPT, UR39, 0x1, UPT ;  /* 0x000000012700788c */ /* 0x000fe2000bf05270 */
[----:B------:R-:W-:Y:S01]  /*3d60*/  PLOP3.LUT P2, PT, PT, PT, PT, 0x80, 0x8 ;  /* 0x000000000008781c */ /* 0x000fe20003f4f070 */
[----:B------:R-:W-:Y:S02]  /*3d70*/  UIADD3 UR4, UPT, UPT, UR5, 0x1, URZ ;  /* 0x0000000105047890 */ /* 0x000fe4000fffe0ff */
[----:B------:R-:W-:Y:S02]  /*3d80*/  UIADD3 UR40, UPT, UPT, UR7, 0x20, URZ ;  /* 0x0000002007287890 */ /* 0x000fe4000fffe0ff */
[----:B------:R-:W-:Y:S01]  /*3d90*/  UISETP.NE.AND UP1, UPT, UR4, 0x4, UPT ;  /* 0x000000040400788c */ /* 0x000fe2000bf25270 */
[----:B------:R-:W-:Y:S01]  /*3da0*/  PLOP3.LUT P0, PT, PT, PT, UP0, 0x80, 0x8 ;  /* 0x000000000008781c */ /* 0x000fe20003f0f008 */
[----:B------:R-:W-:Y:S02]  /*3db0*/  UIADD3 UR37, UPT, UPT, UR37, 0x1, URZ ;  /* 0x0000000125257890 */ /* 0x000fe4000fffe0ff */
[----:B------:R-:W-:Y:S02]  /*3dc0*/  USEL UR6, URZ, 0x1, UP1 ;  /* 0x00000001ff067887 */ /* 0x000fe40008800000 */
[----:B------:R-:W-:Y:S02]  /*3dd0*/  USEL UR38, UR4, URZ, UP1 ;  /* 0x000000ff04267287 */ /* 0x000fe40008800000 */
[----:B------:R-:W-:Y:S02]  /*3de0*/  UIADD3 UR39, UPT, UPT, UR39, -0x1, URZ ;  /* 0xffffffff27277890 */ /* 0x000fe4000fffe0ff */
[----:B------:R-:W-:Y:S01]  /*3df0*/  @UP0 ULEA UR4, UR38, UR41, 0x3 ;  /* 0x0000002926040291 */ /* 0x000fe2000f8e18ff */
[----:B------:R-:W-:Y:S01]  /*3e00*/  LOP3.LUT R2, R2, UR6, RZ, 0x3c, !PT ;  /* 0x0000000602027c12 */ /* 0x000fe2000f8e3cff */
[----:B------:R-:W-:Y:S02]  /*3e10*/  ULEA UR6, UR5, UR45, 0xa ;  /* 0x0000002d05067291 */ /* 0x000fe4000f8e50ff */
[----:B------:R-:W-:Y:S01]  /*3e20*/  UISETP.NE.AND UP0, UPT, UR37, UR42, UPT ;  /* 0x0000002a2500728c */ /* 0x000fe2000bf05270 */
[----:B-1----:R-:W-:Y:S01]  /*3e30*/  @P0 SHF.L.U32 R0, R2, 0x1f, RZ ;  /* 0x0000001f02000819 */ /* 0x002fe200000006ff */
[----:B------:R-:W-:Y:S02]  /*3e40*/  UIADD3 UR34, UPT, UPT, UR6, 0x2, URZ ;  /* 0x0000000206227890 */ /* 0x000fe4000fffe0ff */
[----:B------:R-:W-:Y:S01]  /*3e50*/  UIADD3 UR30, UPT, UPT, UR6, 0x4, URZ ;  /* 0x00000004061e7890 */ /* 0x000fe2000fffe0ff */
[----:B------:R2:W3:Y:S01]  /*3e60*/  @P0 SYNCS.PHASECHK.TRANS64.TRYWAIT P2, [UR4], R0 ;  /* 0x00000000ff0005a7 */ /* 0x0004e20008041104 */
[----:B------:R-:W-:Y:S02]  /*3e70*/  ULEA UR4, UR5, UR44, 0xa ;  /* 0x0000002c05047291 */ /* 0x000fe4000f8e50ff */
[----:B------:R-:W-:Y:S02]  /*3e80*/  UIADD3 UR26, UPT, UPT, UR6, 0x6, URZ ;  /* 0x00000006061a7890 */ /* 0x000fe4000fffe0ff */
        /* <DEDUP_REMOVED lines=10> */
[----:B------:R-:W-:Y:S01]  /*3f30*/  UIADD3 UR8, UPT, UPT, UR4, 0x206, URZ ;  /* 0x0000020604087890 */ /* 0x000fe2000fffe0ff */
[----:B------:R-:W-:Y:S01]  /*3f40*/  UMOV UR7, 0x40004040 ;  /* 0x4000404000077882 */ /* 0x000fe20000000000 */
[----:B------:R-:W-:Y:S01]  /*3f50*/  UMOV UR5, 0x40004040 ;  /* 0x4000404000057882 */ /* 0x000fe20000000000 */
[----:B------:R-:W-:Y:S01]  /*3f60*/  UMOV UR35, 0x40004040 ;  /* 0x4000404000237882 */ /* 0x000fe20000000000 */
[----:B------:R1:W-:Y:S01]  /*3f70*/  UTCHMMA.2CTA gdesc[UR4], gdesc[UR6], tmem[UR36], tmem[UR62], idesc[UR63], UP2 ;  /* 0x00ff3e06040075ea */ /* 0x0003e20009200024 */
[----:B------:R-:W-:Y:S01]  /*3f80*/  UPLOP3.LUT UP2, UPT, UPT, UPT, UPT, 0x80, 0x8 ;  /* 0x000000000008789c */ /* 0x000fe20003f4f070 */
[----:B------:R-:W-:Y:S01]  /*3f90*/  UMOV UR33, 0x40004040 ;  /* 0x4000404000217882 */ /* 0x000fe20000000000 */
[----:B------:R-:W-:Y:S01]  /*3fa0*/  UMOV UR31, 0x40004040 ;  /* 0x40004040001f7882 */ /* 0x000fe20000000000 */
[----:B------:R2:W-:Y:S01]  /*3fb0*/  UTCHMMA.2CTA gdesc[UR32], gdesc[UR34], tmem[UR36], tmem[UR60], idesc[UR61], UPT ;  /* 0x00ff3c22200075ea */ /* 0x0005e2000ba00024 */
        /* <DEDUP_REMOVED lines=14> */
[----:B------:R-:W-:Y:S01]  /*40a0*/  UMOV UR9, 0x40004040 ;  /* 0x4000404000097882 */ /* 0x000fe20000000000 */
[----:B------:R2:W-:Y:S01]  /*40b0*/  UTCHMMA.2CTA gdesc[UR12], gdesc[UR14], tmem[UR36], tmem[UR50], idesc[UR51], UPT ;  /* 0x00ff320e0c0075ea */ /* 0x0005e2000ba00024 */
[----:B------:R2:W-:Y:S01]  /*40c0*/  UTCHMMA.2CTA gdesc[UR8], gdesc[UR10], tmem[UR36], tmem[UR48], idesc[UR49], UPT ;  /* 0x00ff300a080075ea */ /* 0x0005e2000ba00024 */
[----:B------:R2:W-:Y:S01]  /*40d0*/  UTCBAR.2CTA.MULTICAST [UR40], URZ, UR43 ;  /* 0x000000ff280073e9 */ /* 0x0005e2000820082b */
[----:B-1----:R-:W-:Y:S01]  /*40e0*/  UMOV UR5, UR38 ;  /* 0x0000002600057c82 */ /* 0x002fe20008000000 */
[----:B------:R-:W-:Y:S05]  /*40f0*/  BRA.U UP0, `(.L_x_77) ;  /* 0xfffffffd00007547 */ /* 0x000fea000b83ffff */
.L_x_74:
[----:B------:R-:W-:Y:S01]  /*4100*/  UIADD3 UR4, UPT, UPT, UR46, 0xb0, URZ ;  /* 0x000000b02e047890 */ /* 0x000fe2000fffe0ff */
[----:B------:R-:W-:-:S08]  /*4110*/  UMOV UR37, UR42 ;  /* 0x0000002a00257c82 */ /* 0x000fd00008000000 */
[----:B------:R4:W-:Y:S01]  /*4120*/  UTCBAR.2CTA.MULTICAST [UR4], URZ, UR65 ;  /* 0x000000ff040073e9 */ /* 0x0009e20008200841 */
[----:B------:R-:W-:Y:S02]  /*4130*/  NOP ;  /* 0x0000000000007918 */ /* 0x000fe40000000000 */
.L_x_72:
[----:B----4-:R-:W-:Y:S01]  /*4140*/  UIADD3 UR4, UPT, UPT, UR47, 0x1, URZ ;  /* 0x000000012f047890 */ /* 0x010fe2000fffe0ff */
[----:B------:R-:W-:-:S03]  /*4150*/  ISETP.NE.AND P0, PT, R8, 0x2, PT ;  /* 0x000000020800780c */ /* 0x000fc60003f05270 */
[----:B------:R-:W-:Y:S01]  /*4160*/  UISETP.NE.AND UP0, UPT, UR4, 0x4, UPT ;  /* 0x000000040400788c */ /* 0x000fe2000bf05270 */
[----:B-12---:R-:W-:Y:S02]  /*4170*/  SEL R0, RZ, 0x1, P0 ;  /* 0x00000001ff007807 */ /* 0x006fe40000000000 */
[----:B------:R-:W-:Y:S01]  /*4180*/  SEL R8, R8, RZ, P0 ;  /* 0x000000ff08087207 */ /* 0x000fe20000000000 */
[----:B------:R-:W-:Y:S01]  /*4190*/  USEL UR5, URZ, 0x1, UP0 ;  /* 0x00000001ff057887 */ /* 0x000fe20008000000 */
[----:B------:R-:W-:Y:S01]  /*41a0*/  LOP3.LUT R3, R3, R0, RZ, 0x3c, !PT ;  /* 0x0000000003037212 */ /* 0x000fe200078e3cff */
[----:B------:R-:W-:-:S04]  /*41b0*/  USEL UR47, UR4, URZ, UP0 ;  /* 0x000000ff042f7287 */ /* 0x000fc80008000000 */
[----:B------:R-:W-:Y:S01]  /*41c0*/  LOP3.LUT R9, R9, UR5, RZ, 0x3c, !PT ;  /* 0x0000000509097c12 */ /* 0x000fe2000f8e3cff */
[----:B------:R-:W-:Y:S07]  /*41d0*/  @P1 BRA `(.L_x_78) ;  /* 0xfffffff800381947 */ /* 0x000fee000383ffff */
[----:B------:R-:W1:Y:S01]  /*41e0*/  S2UR UR8, SR_CgaCtaId ;  /* 0x00000000000879c3 */ /* 0x000e620000008800 */
[----:B------:R-:W-:Y:S01]  /*41f0*/  ELECT P0, URZ, PT ;  /* 0x0000000000ff782f */ /* 0x000fe20003800000 */
[----:B------:R-:W-:Y:S01]  /*4200*/  HFMA2 R0, -RZ, RZ, 0, 5.9604644775390625e-08 ;  /* 0x00000001ff007431 */ /* 0x000fe200000001ff */
[----:B------:R-:W-:-:S05]  /*4210*/  UMOV UR4, 0x40 ;  /* 0x0000004000047882 */ /* 0x000fca0000000000 */
[----:B------:R-:W-:Y:S01]  /*4220*/  UVIRTCOUNT.DEALLOC.SMPOOL 0x80 ;  /* 0x000000800000784c */ /* 0x000fe20000000000 */
[----:B------:R-:W-:Y:S02]  /*4230*/  UISETP.NE.AND UP1, UPT, UR68, URZ, UPT ;  /* 0x000000ff4400728c */ /* 0x000fe4000bf25270 */
[----:B-1----:R-:W-:-:S09]  /*4240*/  ULEA UR8, UR8, UR4, 0x18 ;  /* 0x0000000408087291 */ /* 0x002fd2000f8ec0ff */
[----:B------:R1:W-:Y:S01]  /*4250*/  @P0 STS.U8 [UR8+0x1c], R0 ;  /* 0x00001c00ff000988 */ /* 0x0003e20008000008 */
[----:B------:R-:W-:Y:S05]  /*4260*/  BRA.U UP1, `(.L_x_79) ;  /* 0x0000000101a07547 */ /* 0x000fea000b800000 */
[----:B------:R-:W-:Y:S01]  /*4270*/  UIADD3 UR7, UPT, UPT, UR41, 0xd0, URZ ;  /* 0x000000d029077890 */ /* 0x000fe2000fffe0ff */
[----:B------:R-:W-:-:S03]  /*4280*/  SHF.L.U32 R3, R9, 0x1f, RZ ;  /* 0x0000001f09037819 */ /* 0x000fc600000006ff */
[----:B------:R-:W-:-:S09]  /*4290*/  ULEA UR4, UR47, UR7, 0x3 ;  /* 0x000000072f047291 */ /* 0x000fd2000f8e18ff */
[----:B------:R-:W2:Y:S02]  /*42a0*/  SYNCS.PHASECHK.TRANS64.TRYWAIT P0, [UR4], R3 ;  /* 0x00000003ff0075a7 */ /* 0x000ea40008001104 */
[----:B--2---:R-:W-:Y:S05]  /*42b0*/  @!P0 BRA `(.L_x_80) ;  /* 0x00000058002c8947 */ /* 0x004fea0003800000 */
.L_x_176:
        /* <DEDUP_REMOVED lines=9> */
.L_x_178:
        /* <DEDUP_REMOVED lines=9> */
.L_x_180:
[----:B------:R-:W-:-:S04]  /*43e0*/  UIADD3 UR4, UPT, UPT, UR4, 0x1, URZ ;  /* 0x0000000104047890 */ /* 0x000fc8000fffe0ff */
[----:B------:R-:W-:-:S04]  /*43f0*/  UISETP.NE.AND UP0, UPT, UR4, 0x4, UPT ;  /* 0x000000040400788c */ /* 0x000fc8000bf05270 */
[----:B------:R-:W-:Y:S02]  /*4400*/  USEL UR5, URZ, 0x1, UP0 ;  /* 0x00000001ff057887 */ /* 0x000fe40008000000 */
[----:B------:R-:W-:-:S04]  /*4410*/  USEL UR4, UR4, URZ, UP0 ;  /* 0x000000ff04047287 */ /* 0x000fc80008000000 */
[----:B------:R-:W-:Y:S01]  /*4420*/  ULEA UR4, UR4, UR7, 0x3 ;  /* 0x0000000704047291 */ /* 0x000fe2000f8e18ff */
[----:B-1----:R-:W-:-:S04]  /*4430*/  LOP3.LUT R3, R2, UR5, RZ, 0x3c, !PT ;  /* 0x0000000502037c12 */ /* 0x002fc8000f8e3cff */
[----:B------:R-:W-:Y:S01]  /*4440*/  SHF.L.U32 R3, R3, 0x1f, RZ ;  /* 0x0000001f03037819 */ /* 0x000fe200000006ff */
[----:B------:R-:W-:-:S04]  /*4450*/  IMAD.U32 R0, RZ, RZ, UR4 ;  /* 0x00000004ff007e24 */ /* 0x000fc8000f8e00ff */
[----:B------:R1:W2:Y:S03]  /*4460*/  SYNCS.PHASECHK.TRANS64.TRYWAIT P0, [R0+URZ], R3 ;  /* 0x00000003000075a7 */ /* 0x0002a600080011ff */
[----:B--2---:R-:W-:Y:S05]  /*4470*/  @!P0 NANOSLEEP.SYNCS 0x989680 ;  /* 0x009896800000895d */ /* 0x004fea0003900000 */
[----:B------:R-:W2:Y:S02]  /*4480*/  @!P0 SYNCS.PHASECHK.TRANS64 P0, [R0+URZ], R3 ;  /* 0x00000003000085a7 */ /* 0x000ea400080010ff */
[----:B--2---:R-:W-:Y:S05]  /*4490*/  @P0 BRA `(.L_x_83) ;  /* 0x0000000000200947 */ /* 0x004fea0003800000 */
.L_x_84:
[----:B--2---:R2:W4:Y:S02]  /*44a0*/  SYNCS.PHASECHK.TRANS64.TRYWAIT P0, [R0+URZ], R3 ;  /* 0x00000003000075a7 */ /* 0x00452400080011ff */
[----:B----4-:R-:W-:Y:S05]  /*44b0*/  @!P0 NANOSLEEP.SYNCS 0x989680 ;  /* 0x009896800000895d */ /* 0x010fea0003900000 */
[----:B------:R-:W4:Y:S02]  /*44c0*/  @!P0 SYNCS.PHASECHK.TRANS64 P0, [R0+URZ], R3 ;  /* 0x00000003000085a7 */ /* 0x000f2400080010ff */
[----:B----4-:R-:W-:Y:S05]  /*44d0*/  @!P0 BRA `(.L_x_84) ;  /* 0xfffffffc00f08947 */ /* 0x010fea000383ffff */
[----:B------:R-:W-:Y:S05]  /*44e0*/  BRA `(.L_x_83) ;  /* 0x00000000000c7947 */ /* 0x000fea0003800000 */
.L_x_79:
[----:B------:R-:W-:-:S04]  /*44f0*/  UIADD3 UR4, UPT, UPT, UR41, 0x110, URZ ;  /* 0x0000011029047890 */ /* 0x000fc8000fffe0ff */
[----:B------:R-:W-:-:S09]  /*4500*/  UPRMT UR4, UR69, 0x654, UR4 ;  /* 0x0000065445047896 */ /* 0x000fd20008000004 */
[----:B------:R-:W-:Y:S03]  /*4510*/  SYNCS.ARRIVE.TRANS64.RED.A1T0 RZ, [UR4], RZ ;  /* 0x000000ffffff79a7 */ /* 0x000fe60008100404 */
.L_x_83:
[----:B-12---:R-:W-:Y:S01]  /*4520*/  SHF.L.U32 R3, RZ, 0x1f, RZ ;  /* 0x0000001fff037819 */ /* 0x006fe200000006ff */
[----:B------:R-:W-:Y:S01]  /*4530*/  UIADD3 UR4, UPT, UPT, UR41, 0x110, URZ ;  /* 0x0000011029047890 */ /* 0x000fe2000fffe0ff */
[----:B------:R-:W-:Y:S02]  /*4540*/  PLOP3.LUT P0, PT, PT, PT, UP1, 0x80, 0x8 ;  /* 0x000000000008781c */ /* 0x000fe40003f0f018 */
[----:B------:R-:W1:Y:S02]  /*4550*/  SYNCS.PHASECHK.TRANS64.TRYWAIT P1, [UR41+0x110], R3 ;  /* 0x00011003ff0075a7 */ /* 0x000e640008021129 */
[----:B-1----:R-:W-:Y:S09]  /*4560*/  @!P1 BRA `(.L_x_85) ;  /* 0x0000005400c89947 */ /* 0x002ff20003800000 */
.L_x_182:
[----:B------:R-:W-:Y:S01]  /*4570*/  @!UP1 UPRMT UR4, UR69, 0x654, UR4 ;  /* 0x0000065445049896 */ /* 0x000fe20008000004 */
[----:B------:R-:W-:Y:S01]  /*4580*/  UMOV UR5, 0xffff ;  /* 0x0000ffff00057882 */ /* 0x000fe20000000000 */
[----:B------:R-:W-:-:S07]  /*4590*/  UMOV UR6, 0x1 ;  /* 0x0000000100067882 */ /* 0x000fce0000000000 */
[----:B------:R-:W-:Y:S01]  /*45a0*/  @!P0 SYNCS.ARRIVE.TRANS64.RED.A1T0 RZ, [UR4], RZ ;  /* 0x000000ffffff89a7 */ /* 0x000fe20008100404 */
[----:B------:R-:W-:Y:S01]  /*45b0*/  NOP ;  /* 0x0000000000007918 */ /* 0x000fe20000000000 */
[----:B-1----:R-:W1:Y:S01]  /*45c0*/  LDS R0, [UR8+0x14] ;  /* 0x00001408ff007984 */ /* 0x002e620008000800 */
[----:B------:R-:W-:-:S04]  /*45d0*/  ULOP3.LUT UR4, UR67, 0xffff, URZ, 0xc0, !UPT ;  /* 0x0000ffff43047892 */ /* 0x000fc8000f8ec0ff */
[----:B------:R-:W-:-:S04]  /*45e0*/  USHF.R.U32.HI UR4, URZ, 0x5, UR4 ;  /* 0x00000005ff047899 */ /* 0x000fc80008011604 */
[----:B------:R-:W-:Y:S02]  /*45f0*/  USHF.L.U32 UR5, UR5, UR4, URZ ;  /* 0x0000000405057299 */ /* 0x000fe400080006ff */
[----:B------:R-:W-:-:S04]  /*4600*/  USHF.L.U32 UR4, UR6, UR4, URZ ;  /* 0x0000000406047299 */ /* 0x000fc800080006ff */
[----:B-1----:R-:W-:-:S04]  /*4610*/  LOP3.LUT R0, R0, UR5, RZ, 0xc0, !PT ;  /* 0x0000000500007c12 */ /* 0x002fc8000f8ec0ff */
[----:B------:R-:W-:-:S13]  /*4620*/  ISETP.NE.AND P0, PT, R0, UR5, PT ;  /* 0x0000000500007c0c */ /* 0x000fda000bf05270 */
[----:B------:R-:W-:Y:S05]  /*4630*/  @P0 BRA `(.L_x_86) ;  /* 0x0000000000580947 */ /* 0x000fea0003800000 */
[----:B------:R-:W1:Y:S02]  /*4640*/  LDS R0, [UR8+0x18] ;  /* 0x00001808ff007984 */ /* 0x000e640008000800 */
[----:B-1----:R-:W-:-:S04]  /*4650*/  LOP3.LUT R0, R0, UR4, RZ, 0xc0, !PT ;  /* 0x0000000400007c12 */ /* 0x002fc8000f8ec0ff */
[----:B------:R-:W-:-:S13]  /*4660*/  ISETP.NE.AND P0, PT, R0, UR4, PT ;  /* 0x0000000400007c0c */ /* 0x000fda000bf05270 */
[----:B------:R-:W-:Y:S05]  /*4670*/  @P0 BRA `(.L_x_87) ;  /* 0x00000000003c0947 */ /* 0x000fea0003800000 */
[----:B------:R-:W1:Y:S01]  /*4680*/  S2R R2, SR_LANEID ;  /* 0x0000000000027919 */ /* 0x000e620000000000 */
[----:B------:R-:W-:Y:S01]  /*4690*/  ULOP3.LUT UR5, URZ, UR5, URZ, 0x33, !UPT ;  /* 0x00000005ff057292 */ /* 0x000fe2000f8e33ff */
[----:B------:R-:W-:Y:S01]  /*46a0*/  LOP3.LUT R4, RZ, UR4, RZ, 0x33, !PT ;  /* 0x00000004ff047c12 */ /* 0x000fe2000f8e33ff */
[----:B------:R-:W-:Y:S02]  /*46b0*/  VOTEU.ANY UR4, UPT, PT ;  /* 0x0000000000047886 */ /* 0x000fe400038e0100 */
[----:B------:R-:W-:Y:S01]  /*46c0*/  UFLO.U32 UR4, UR4 ;  /* 0x00000004000472bd */ /* 0x000fe200080e0000 */
[----:B------:R-:W2:Y:S01]  /*46d0*/  REDUX UR6, R4 ;  /* 0x00000000040673c4 */ /* 0x000ea20000000000 */
[----:B------:R-:W-:-:S06]  /*46e0*/  IMAD.U32 R0, RZ, RZ, UR5 ;  /* 0x00000005ff007e24 */ /* 0x000fcc000f8e00ff */
[----:B------:R4:W-:Y:S01]  /*46f0*/  UTCATOMSWS.AND URZ, UR5 ;  /* 0x0000000500ff79e3 */ /* 0x0009e20008000000 */
[----:B------:R-:W3:Y:S01]  /*4700*/  REDUX UR7, R0 ;  /* 0x00000000000773c4 */ /* 0x000ee20000000000 */
[----:B-1----:R-:W-:Y:S01]  /*4710*/  ISETP.EQ.U32.AND P0, PT, R2, UR4, PT ;  /* 0x0000000402007c0c */ /* 0x002fe2000bf02070 */
[----:B--2---:R-:W-:Y:S01]  /*4720*/  IMAD.U32 R2, RZ, RZ, UR6 ;  /* 0x00000006ff027e24 */ /* 0x004fe2000f8e00ff */
[----:B---3--:R-:W-:-:S11]  /*4730*/  MOV R3, UR7 ;  /* 0x0000000700037c02 */ /* 0x008fd60008000f00 */
[----:B------:R4:W-:Y:S04]  /*4740*/  @P0 ATOMS.AND RZ, [UR8+0x14], R3 ;  /* 0x00001403ffff098c */ /* 0x0009e8000a800008 */
[----:B------:R4:W-:Y:S01]  /*4750*/  @P0 ATOMS.AND RZ, [UR8+0x18], R2 ;  /* 0x00001802ffff098c */ /* 0x0009e2000a800008 */
[----:B------:R-:W-:Y:S05]  /*4760*/  BRA `(.L_x_88) ;  /* 0x0000000000147947 */ /* 0x000fea0003800000 */
.L_x_87:
[----:B------:R-:W-:Y:S02]  /*4770*/  MOV R2, 0x4790 ;  /* 0x0000479000027802 */ /* 0x000fe40000000f00 */
[----:B---3-5:R-:W-:Y:S05]  /*4780*/  CALL.REL.NOINC `($__internal_0_$__cuda_sm10x_tcgen05_guardrail_trap_col_being_dealloced_not_returned_by_alloc) ;  /* 0x0000005800a87944 */ /* 0x028fea0003c00000 */
[----:B------:R-:W-:Y:S05]  /*4790*/  BRA `(.L_x_88) ;  /* 0x0000000000087947 */ /* 0x000fea0003800000 */
.L_x_86:
[----:B------:R-:W-:Y:S02]  /*47a0*/  MOV R2, 0x47c0 ;  /* 0x000047c000027802 */ /* 0x000fe40000000f00 */
[----:B---3-5:R-:W-:Y:S05]  /*47b0*/  CALL.REL.NOINC `($__internal_2_$__cuda_sm10x_tcgen05_guardrail_trap_unallocated_columns_being_dealloced) ;  /* 0x0000005800b47944 */ /* 0x028fea0003c00000 */
.L_x_88:
[----:B------:R-:W-:Y:S01]  /*47c0*/  NOP ;  /* 0x0000000000007918 */ /* 0x000fe20000000000 */
[----:B----4-:R-:W-:Y:S05]  /*47d0*/  EXIT ;  /* 0x000000000000794d */ /* 0x010fea0003800000 */
.L_x_59:
[----:B------:R-:W-:-:S09]  /*47e0*/  UISETP.NE.OR UP0, UPT, UR21, 0x3, !UP3 ;  /* 0x000000031500788c */ /* 0x000fd2000df05670 */
[----:B------:R-:W-:Y:S05]  /*47f0*/  BRA.U UP0, `(.L_x_89) ;  /* 0x0000001100b87547 */ /* 0x000fea000b800000 */
[----:B------:R-:W1:Y:S01]  /*4800*/  LDCU UR31, c[0x0][0x370] ;  /* 0x00006e00ff1f77ac */ /* 0x000e620008000800 */
[----:B------:R-:W2:Y:S01]  /*4810*/  LDC.64 R16, c[0x0][0x348] ;  /* 0x0000d200ff107b82 */ /* 0x000ea20000000a00 */
[----:B------:R-:W-:Y:S02]  /*4820*/  HFMA2 R13, -RZ, RZ, 0, 0 ;  /* 0x00000000ff0d7431 */ /* 0x000fe400000001ff */
[----:B------:R-:W-:Y:S01]  /*4830*/  IMAD.MOV.U32 R15, RZ, RZ, 0x1 ;  /* 0x00000001ff0f7424 */ /* 0x000fe200078e00ff */
[----:B------:R-:W1:Y:S01]  /*4840*/  LDCU.128 UR48, c[0x0][0xb10] ;  /* 0x00016200ff3077ac */ /* 0x000e620008000c00 */
[----:B------:R-:W-:Y:S01]  /*4850*/  IMAD.MOV.U32 R14, RZ, RZ, RZ ;  /* 0x000000ffff0e7224 */ /* 0x000fe200078e00ff */
[----:B------:R-:W-:Y:S01]  /*4860*/  MOV R7, 0x2000 ;  /* 0x0000200000077802 */ /* 0x000fe20000000f00 */
[----:B------:R-:W3:Y:S01]  /*4870*/  LDCU UR30, c[0x0][0x374] ;  /* 0x00006e80ff1e77ac */ /* 0x000ee20008000800 */
[----:B------:R-:W4:Y:S01]  /*4880*/  LDC.64 R2, c[0x0][0x888] ;  /* 0x00022200ff027b82 */ /* 0x000f220000000a00 */
[----:B------:R-:W3:Y:S01]  /*4890*/  LDCU UR15, c[0x0][0xb0c] ;  /* 0x00016180ff0f77ac */ /* 0x000ee20008000800 */
[----:B------:R-:W2:Y:S06]  /*48a0*/  LDCU UR52, c[0x0][0xb20] ;  /* 0x00016400ff3477ac */ /* 0x000eac0008000800 */
[----:B------:R-:W4:Y:S01]  /*48b0*/  LDC.64 R4, c[0x0][0x890] ;  /* 0x00022400ff047b82 */ /* 0x000f220000000a00 */
[----:B------:R-:W2:Y:S01]  /*48c0*/  LDCU UR4, c[0x0][0xb30] ;  /* 0x00016600ff0477ac */ /* 0x000ea20008000800 */
[----:B------:R-:W-:Y:S01]  /*48d0*/  UMOV UR21, 0x400 ;  /* 0x0000040000157882 */ /* 0x000fe20000000000 */
[----:B-1----:R-:W-:-:S02]  /*48e0*/  UIMAD.WIDE.U32 UR6, UR31, UR48, URZ ;  /* 0x000000301f0672a5 */ /* 0x002fc4000f8e00ff */
[----:B---3--:R-:W-:Y:S02]  /*48f0*/  UIMAD.WIDE.U32 UR8, UR30, UR51, URZ ;  /* 0x000000331e0872a5 */ /* 0x008fe4000f8e00ff */
[----:B------:R-:W-:Y:S02]  /*4900*/  ULEA UR21, UR47, UR21, 0x18 ;  /* 0x000000152f157291 */ /* 0x000fe4000f8ec0ff */
[----:B------:R-:W-:Y:S02]  /*4910*/  UPLOP3.LUT UP2, UPT, UPT, UPT, UPT, 0x40, 0x4 ;  /* 0x000000000004789c */ /* 0x000fe40003f4e870 */
[----:B------:R-:W-:Y:S01]  /*4920*/  UIADD3 UR37, UPT, UPT, UR21, 0x58, URZ ;  /* 0x0000005815257890 */ /* 0x000fe2000fffe0ff */
[----:B------:R-:W-:Y:S01]  /*4930*/  UMOV UR6, UR7 ;  /* 0x0000000700067c82 */ /* 0x000fe20008000000 */
[----:B------:R-:W-:Y:S01]  /*4940*/  UMOV UR38, UR9 ;  /* 0x0000000900267c82 */ /* 0x000fe20008000000 */
[----:B------:R-:W-:Y:S02]  /*4950*/  UISETP.GE.AND UP0, UPT, UR45, 0x1, UPT ;  /* 0x000000012d00788c */ /* 0x000fe4000bf06270 */
[----:B------:R-:W-:Y:S01]  /*4960*/  UISETP.NE.AND UP4, UPT, UR45, 0x1, UPT ;  /* 0x000000012d00788c */ /* 0x000fe2000bf85270 */
[----:B------:R-:W1:Y:S01]  /*4970*/  LDCU.64 UR22, c[0x0][0xb28] ;  /* 0x00016500ff1677ac */ /* 0x000e620008000a00 */
[----:B------:R-:W-:-:S02]  /*4980*/  UISETP.NE.AND UP6, UPT, UR15, 0x1, UPT ;  /* 0x000000010f00788c */ /* 0x000fc4000bfc5270 */
[----:B------:R-:W-:Y:S02]  /*4990*/  UISETP.NE.AND UP5, UPT, UR50, 0x1, UPT ;  /* 0x000000013200788c */ /* 0x000fe4000bfa5270 */
[----:B------:R-:W-:Y:S02]  /*49a0*/  UIADD3 UR41, UPT, UPT, UR21, 0x40, URZ ;  /* 0x0000004015297890 */ /* 0x000fe4000fffe0ff */
[----:B------:R-:W-:Y:S02]  /*49b0*/  UIADD3 UR33, UPT, UPT, UR21, 0x48, URZ ;  /* 0x0000004815217890 */ /* 0x000fe4000fffe0ff */
[----:B------:R-:W-:Y:S02]  /*49c0*/  UIADD3 UR25, UPT, UPT, UR21, 0x50, URZ ;  /* 0x0000005015197890 */ /* 0x000fe4000fffe0ff */
[----:B------:R-:W-:Y:S02]  /*49d0*/  UPRMT UR37, UR47, 0x654, UR37 ;  /* 0x000006542f257896 */ /* 0x000fe40008000025 */
[----:B------:R-:W-:-:S02]  /*49e0*/  USHF.R.U32.HI UR39, URZ, UR49, UR6 ;  /* 0x00000031ff277299 */ /* 0x000fc40008011606 */
[----:B--2---:R-:W-:Y:S02]  /*49f0*/  USHF.R.U32.HI UR38, URZ, UR52, UR38 ;  /* 0x00000034ff267299 */ /* 0x004fe40008011626 */
[----:B------:R-:W-:-:S11]  /*4a00*/  UISETP.NE.AND UP3, UPT, UR4, 0x1, UPT ;  /* 0x000000010400788c */ /* 0x000fd6000bf65270 */
.L_x_100:
[C---:B------:R-:W-:Y:S02]  /*4a10*/  LEA R12, R14.reuse, UR21, 0x3 ;  /* 0x000000150e0c7c11 */ /* 0x040fe4000f8e18ff */
[----:B------:R-:W-:Y:S02]  /*4a20*/  SHF.L.U32 R9, R13, 0x1f, RZ ;  /* 0x0000001f0d097819 */ /* 0x000fe400000006ff */
[----:B------:R-:W-:Y:S02]  /*4a30*/  LEA R10, R14, UR21, 0x4 ;  /* 0x000000150e0a7c11 */ /* 0x000fe4000f8e20ff */
[----:B------:R-:W2:Y:S02]  /*4a40*/  SYNCS.PHASECHK.TRANS64.TRYWAIT P0, [R12+URZ+0x90], R9 ;  /* 0x000090090c0075a7 */ /* 0x000ea400080011ff */
[----:B--23--:R-:W-:Y:S05]  /*4a50*/  @!P0 BRA `(.L_x_90) ;  /* 0x0000005000a48947 */ /* 0x00cfea0003800000 */
.L_x_183:
[----:B--2---:R-:W2:Y:S01]  /*4a60*/  LDS.128 R8, [R10+0x120] ;  /* 0x000120000a087984 */ /* 0x004ea20000000c00 */
[----:B------:R-:W-:Y:S01]  /*4a70*/  UISETP.GE.AND UP0, UPT, UR45, 0x1, UPT ;  /* 0x000000012d00788c */ /* 0x000fe2000bf06270 */
[----:B------:R-:W-:Y:S01]  /*4a80*/  @!PT LDS RZ, [RZ] ;  /* 0x00000000fffff984 */ /* 0x000fe20000000800 */
[----:B------:R-:W-:Y:S01]  /*4a90*/  @!PT LDS RZ, [RZ] ;  /* 0x00000000fffff984 */ /* 0x000fe20000000800 */
[----:B------:R-:W-:Y:S01]  /*4aa0*/  @!PT LDS RZ, [RZ] ;  /* 0x00000000fffff984 */ /* 0x000fe20000000800 */
[----:B------:R-:W-:Y:S01]  /*4ab0*/  @!PT LDS RZ, [RZ] ;  /* 0x00000000fffff984 */ /* 0x000fe20000000800 */
[----:B------:R3:W-:Y:S06]  /*4ac0*/  MEMBAR.ALL.CTA ;  /* 0x0000000000007992 */ /* 0x0007ec0000008000 */
[----:B---3--:R-:W3:Y:S01]  /*4ad0*/  FENCE.VIEW.ASYNC.S ;  /* 0x00000000000073c6 */ /* 0x008ee20000000000 */
[----:B--2---:R-:W-:Y:S11]  /*4ae0*/  LOP3.LUT P0, RZ, R10, 0x1, RZ, 0xc0, !PT ;  /* 0x000000010aff7812 */ /* 0x004ff6000780c0ff */
[----:B------:R-:W-:Y:S02]  /*4af0*/  @!UPT UIADD3 URZ, UPT, UPT, URZ, URZ, URZ ;  /* 0x000000fffffff290 */ /* 0x000fe4000fffe0ff */
[----:B---3--:R-:W-:Y:S01]  /*4b00*/  VOTEU.ANY UP1, P0 ;  /* 0x0000000000ff7886 */ /* 0x008fe20000020100 */
[----:B------:R-:W-:Y:S11]  /*4b10*/  PLOP3.LUT P0, PT, PT, PT, UP1, 0x80, 0x8 ;  /* 0x000000000008781c */ /* 0x000ff60003f0f018 */
[----:B------:R-:W-:Y:S02]  /*4b20*/  @!UPT UIADD3 URZ, UPT, UPT, URZ, URZ, URZ ;  /* 0x000000fffffff290 */ /* 0x000fe4000fffe0ff */
[----:B------:R-:W-:Y:S02]  /*4b30*/  @P0 SHF.R.U32.HI R0, RZ, 0x10, R9 ;  /* 0x00000010ff000819 */ /* 0x000fe40000011609 */
[----:B------:R-:W-:Y:S02]  /*4b40*/  @P0 MOV R6, R8 ;  /* 0x0000000800060202 */ /* 0x000fe40000000f00 */
[----:B------:R-:W-:Y:S01]  /*4b50*/  @P0 R2UR UR4, R0 ;  /* 0x00000000000402ca */ /* 0x000fe200000e0000 */
[----:B------:R-:W-:Y:S01]  /*4b60*/  VIADD R0, R12, 0xa0 ;  /* 0x000000a00c007836 */ /* 0x000fe20000000000 */
[----:B------:R-:W-:Y:S02]  /*4b70*/  @P0 LOP3.LUT R8, R9, 0xffff, RZ, 0xc0, !PT ;  /* 0x0000ffff09080812 */ /* 0x000fe400078ec0ff */
[----:B------:R-:W-:Y:S02]  /*4b80*/  @P0 R2UR UR6, R6 ;  /* 0x00000000060602ca */ /* 0x000fe400000e0000 */
[----:B------:R-:W-:Y:S02]  /*4b90*/  PRMT R0, RZ, 0x654, R0 ;  /* 0x00000654ff007816 */ /* 0x000fe40000000000 */
[----:B------:R-:W-:Y:S02]  /*4ba0*/  @P0 R2UR UR5, R8 ;  /* 0x00000000080502ca */ /* 0x000fe400000e0000 */
[----:B------:R2:W-:Y:S03]  /*4bb0*/  SYNCS.ARRIVE.TRANS64.RED.A1T0 RZ, [R0+URZ], RZ ;  /* 0x000000ff00ff79a7 */ /* 0x0005e600081004ff */
[----:B------:R-:W-:Y:S04]  /*4bc0*/  @UP1 UMOV UR29, UR4 ;  /* 0x00000004001d1c82 */ /* 0x000fe80008000000 */
[----:B------:R-:W-:Y:S04]  /*4bd0*/  @UP1 UMOV UR14, UR6 ;  /* 0x00000006000e1c82 */ /* 0x000fe80008000000 */
[----:B------:R-:W-:Y:S01]  /*4be0*/  @UP1 UMOV UR13, UR5 ;  /* 0x00000005000d1c82 */ /* 0x000fe20008000000 */
[----:B------:R-:W-:Y:S05]  /*4bf0*/  BRA.U !UP0, `(.L_x_91) ;  /* 0x0000000108a47547 */ /* 0x000fea000b800000 */
[----:B------:R-:W-:Y:S02]  /*4c00*/  UIMAD.WIDE.U32 UR16, UR13, UR51, URZ ;  /* 0x000000330d1072a5 */ /* 0x000fe4000f8e00ff */
[----:B------:R-:W-:Y:S02]  /*4c10*/  UIMAD.WIDE.U32 UR18, UR14, UR48, URZ ;  /* 0x000000300e1272a5 */ /* 0x000fe4000f8e00ff */
[----:B------:R-:W-:Y:S02]  /*4c20*/  USEL UR4, UR30, UR38, !UP5 ;  /* 0x000000261e047287 */ /* 0x000fe4000e800000 */
[----:B------:R-:W-:Y:S02]  /*4c30*/  USEL UR7, UR31, UR39, !UP6 ;  /* 0x000000271f077287 */ /* 0x000fe4000f000000 */
[----:B-1----:R-:W-:Y:S02]  /*4c40*/  UIMAD.WIDE.U32 UR8, UR4, UR22, URZ ;  /* 0x00000016040872a5 */ /* 0x002fe4000f8e00ff */
[----:B------:R-:W-:Y:S01]  /*4c50*/  UIMAD.WIDE.U32 UR10, UR7, UR22, URZ ;  /* 0x00000016070a72a5 */ /* 0x000fe2000f8e00ff */
[----:B------:R-:W-:Y:S02]  /*4c60*/  UMOV UR5, UR17 ;  /* 0x0000001100057c82 */ /* 0x000fe40008000000 */
[----:B------:R-:W-:Y:S03]  /*4c70*/  USHF.R.U32.HI UR6, URZ, UR52, UR5 ;  /* 0x00000034ff067299 */ /* 0x000fe60008011605 */
[----:B------:R-:W-:Y:S01]  /*4c80*/  UMOV UR5, UR19 ;  /* 0x0000001300057c82 */ /* 0x000fe20008000000 */
[----:B------:R-:W-:Y:S02]  /*4c90*/  USEL UR6, UR13, UR6, !UP5 ;  /* 0x000000060d067287 */ /* 0x000fe4000e800000 */
[----:B------:R-:W-:Y:S03]  /*4ca0*/  USHF.R.U32.HI UR12, URZ, UR49, UR5 ;  /* 0x00000031ff0c7299 */ /* 0x000fe60008011605 */
[----:B------:R-:W-:Y:S02]  /*4cb0*/  UMOV UR5, UR9 ;  /* 0x0000000900057c82 */ /* 0x000fe40008000000 */
[----:B------:R-:W-:Y:S03]  /*4cc0*/  @UP4 USHF.R.U32.HI UR4, URZ, UR23, UR5 ;  /* 0x00000017ff044299 */ /* 0x000fe60008011605 */
[----:B------:R-:W-:Y:S01]  /*4cd0*/  UMOV UR5, UR11 ;  /* 0x0000000b00057c82 */ /* 0x000fe20008000000 */
[----:B------:R-:W-:Y:S02]  /*4ce0*/  UIMAD UR4, UR45, UR4, URZ ;  /* 0x000000042d0472a4 */ /* 0x000fe4000f8e02ff */
[----:B------:R-:W-:Y:S02]  /*4cf0*/  @UP4 USHF.R.U32.HI UR7, URZ, UR23, UR5 ;  /* 0x00000017ff074299 */ /* 0x000fe40008011605 */
[----:B------:R-:W-:Y:S02]  /*4d00*/  UIMAD.WIDE.U32 UR10, UR6, UR22, URZ ;  /* 0x00000016060a72a5 */ /* 0x000fe4000f8e00ff */
[----:B------:R-:W-:Y:S02]  /*4d10*/  USEL UR5, UR14, UR12, !UP6 ;  /* 0x0000000c0e057287 */ /* 0x000fe4000f000000 */
[----:B------:R-:W-:Y:S02]  /*4d20*/  UIMAD UR8, UR45, UR7, URZ ;  /* 0x000000072d0872a4 */ /* 0x000fe4000f8e02ff */
[----:B------:R-:W-:Y:S03]  /*4d30*/  UISETP.GE.AND UP0, UPT, UR6, UR4, UPT ;  /* 0x000000040600728c */ /* 0x000fe6000bf06270 */
[----:B------:R-:W-:Y:S01]  /*4d40*/  UMOV UR4, UR11 ;  /* 0x0000000b00047c82 */ /* 0x000fe20008000000 */
[----:B------:R-:W-:Y:S02]  /*4d50*/  UISETP.GE.OR UP0, UPT, UR5, UR8, UP0 ;  /* 0x000000080500728c */ /* 0x000fe40008706670 */
[----:B------:R-:W-:Y:S02]  /*4d60*/  USHF.R.U32.HI UR4, URZ, UR23, UR4 ;  /* 0x00000017ff047299 */ /* 0x000fe40008011604 */
[----:B------:R-:W-:Y:S02]  /*4d70*/  UIMAD.WIDE.U32 UR8, UR5, UR22, URZ ;  /* 0x00000016050872a5 */ /* 0x000fe4000f8e00ff */
[----:B------:R-:W-:Y:S04]  /*4d80*/  USEL UR10, UR6, UR4, !UP4 ;  /* 0x00000004060a7287 */ /* 0x000fe8000e000000 */
[----:B------:R-:W-:Y:S01]  /*4d90*/  UIADD3 UR11, UPT, UPT, -UR10, URZ, URZ ;  /* 0x000000ff0a0b7290 */ /* 0x000fe2000fffe1ff */
[----:B------:R-:W-:Y:S02]  /*4da0*/  @!UP0 UMOV UR4, UR9 ;  /* 0x0000000900048c82 */ /* 0x000fe40008000000 */
[----:B------:R-:W-:Y:S02]  /*4db0*/  @!UP0 USHF.R.U32.HI UR4, URZ, UR23, UR4 ;  /* 0x00000017ff048299 */ /* 0x000fe40008011604 */
[----:B------:R-:W-:Y:S02]  /*4dc0*/  UIMAD UR8, UR45, UR11, UR6 ;  /* 0x0000000b2d0872a4 */ /* 0x000fe4000f8e0206 */
[----:B------:R-:W-:Y:S04]  /*4dd0*/  @!UP0 USEL UR4, UR5, UR4, !UP4 ;  /* 0x0000000405048287 */ /* 0x000fe8000e000000 */
[----:B------:R-:W-:Y:S02]  /*4de0*/  @!UP0 UIMAD UR7, UR7, UR8, UR4 ;  /* 0x00000008070782a4 */ /* 0x000fe4000f8e0204 */
[----:B------:R-:W-:Y:S02]  /*4df0*/  @!UP0 UIADD3 UR9, UPT, UPT, UR10, -UR4, URZ ;  /* 0x800000040a098290 */ /* 0x000fe4000fffe0ff */
[----:B------:R-:W-:Y:S02]  /*4e00*/  UIADD3 UR8, UPT, UPT, -UR6, URZ, URZ ;  /* 0x000000ff06087290 */ /* 0x000fe4000fffe1ff */
[----:B------:R-:W-:Y:S02]  /*4e10*/  UIADD3 UR4, UPT, UPT, -UR5, URZ, URZ ;  /* 0x000000ff05047290 */ /* 0x000fe4000fffe1ff */
[----:B------:R-:W-:Y:S03]  /*4e20*/  @!UP0 UIMAD UR6, UR9, UR45, UR5 ;  /* 0x0000002d090682a4 */ /* 0x000fe6000f8e0205 */
[----:B------:R-:W-:Y:S01]  /*4e30*/  @!UP0 UMOV UR5, UR7 ;  /* 0x0000000700058c82 */ /* 0x000fe20008000000 */
[----:B------:R-:W-:Y:S02]  /*4e40*/  UIMAD UR7, UR15, UR4, UR14 ;  /* 0x000000040f0772a4 */ /* 0x000fe4000f8e020e */
[----:B------:R-:W-:Y:S02]  /*4e50*/  UIMAD UR4, UR50, UR8, UR13 ;  /* 0x00000008320472a4 */ /* 0x000fe4000f8e020d */
[----:B------:R-:W-:Y:S02]  /*4e60*/  UIMAD UR14, UR5, UR15, UR7 ;  /* 0x0000000f050e72a4 */ /* 0x000fe4000f8e0207 */
[----:B------:R-:W-:Y:S11]  /*4e70*/  UIMAD UR13, UR6, UR50, UR4 ;  /* 0x00000032060d72a4 */ /* 0x000ff6000f8e0204 */
[----:B------:R-:W-:Y:S01]  /*4e80*/  @!UPT UIADD3 URZ, UPT, UPT, URZ, URZ, URZ ;  /* 0x000000fffffff290 */ /* 0x000fe2000fffe0ff */
.L_x_91:
[----:B------:R-:W3:Y:S01]  /*4e90*/  @!UP3 LDCU.128 UR8, c[0x0][0xb10] ;  /* 0x00016200ff08b7ac */ /* 0x000ee20008000c00 */
[C---:B----4-:R-:W-:Y:S02]  /*4ea0*/  ISETP.NE.U32.AND P1, PT, R4.reuse, RZ, PT ;  /* 0x000000ff0400720c */ /* 0x050fe40003f25070 */
[----:B------:R-:W-:Y:S02]  /*4eb0*/  ISETP.NE.U32.AND P0, PT, R4, RZ, PT ;  /* 0x000000ff0400720c */ /* 0x000fe40003f05070 */
[C---:B------:R-:W-:Y:S02]  /*4ec0*/  ISETP.NE.AND.EX P1, PT, R5.reuse, RZ, PT, P1 ;  /* 0x000000ff0500720c */ /* 0x040fe40003f25310 */
[----:B------:R-:W-:Y:S01]  /*4ed0*/  ISETP.NE.AND.EX P0, PT, R5, RZ, PT, P0 ;  /* 0x000000ff0500720c */ /* 0x000fe20003f05300 */
[----:B------:R-:W4:Y:S01]  /*4ee0*/  @!UP3 LDCU UR5, c[0x0][0xb0c] ;  /* 0x00016180ff05b7ac */ /* 0x000f220008000800 */
[----:B------:R-:W-:Y:S01]  /*4ef0*/  SHF.L.U32 R9, R15, 0x1f, RZ ;  /* 0x0000001f0f097819 */ /* 0x000fe200000006ff */
[----:B------:R-:W-:Y:S02]  /*4f00*/  USHF.L.U32 UR42, UR24, 0x7, URZ ;  /* 0x00000007182a7899 */ /* 0x000fe400080006ff */
[----:B------:R-:W-:Y:S02]  /*4f10*/  USHF.L.U32 UR43, UR20, 0x6, URZ ;  /* 0x00000006142b7899 */ /* 0x000fe400080006ff */
[----:B---3--:R-:W-:Y:S07]  /*4f20*/  UIMAD.WIDE.U32 UR6, UR14, UR8, URZ ;  /* 0x000000080e0672a5 */ /* 0x008fee000f8e00ff */
[----:B------:R-:W-:Y:S01]  /*4f30*/  @!UP3 UMOV UR4, UR7 ;  /* 0x000000070004bc82 */ /* 0x000fe20008000000 */
[----:B----4-:R-:W-:Y:S02]  /*4f40*/  @!UP3 UISETP.NE.AND UP0, UPT, UR5, 0x1, UPT ;  /* 0x000000010500b88c */ /* 0x010fe4000bf05270 */
[----:B------:R-:W-:Y:S02]  /*4f50*/  @!UP3 USHF.R.U32.HI UR4, URZ, UR9, UR4 ;  /* 0x00000009ff04b299 */ /* 0x000fe40008011604 */
[----:B------:R-:W-:Y:S02]  /*4f60*/  UIMAD.WIDE.U32 UR6, UR13, UR11, URZ ;  /* 0x0000000b0d0672a5 */ /* 0x000fe4000f8e00ff */
[----:B------:R-:W-:Y:S02]  /*4f70*/  @!UP3 USEL UR8, UR14, UR4, !UP0 ;  /* 0x000000040e08b287 */ /* 0x000fe4000c000000 */
[----:B------:R-:W-:Y:S03]  /*4f80*/  @!UP3 UISETP.NE.AND UP0, UPT, UR10, 0x1, UPT ;  /* 0x000000010a00b88c */ /* 0x000fe6000bf05270 */
[----:B------:R-:W-:Y:S02]  /*4f90*/  @!UP3 UMOV UR6, UR7 ;  /* 0x000000070006bc82 */ /* 0x000fe40008000000 */
[----:B------:R-:W3:Y:S02]  /*4fa0*/  @!UP3 LDCU UR4, c[0x0][0xb20] ;  /* 0x00016400ff04b7ac */ /* 0x000ee40008000800 */
[----:B---3--:R-:W-:Y:S04]  /*4fb0*/  @!UP3 USHF.R.U32.HI UR6, URZ, UR4, UR6 ;  /* 0x00000004ff06b299 */ /* 0x008fe80008011606 */
[----:B------:R-:W-:Y:S04]  /*4fc0*/  @!UP3 USEL UR6, UR13, UR6, !UP0 ;  /* 0x000000060d06b287 */ /* 0x000fe8000c000000 */
[----:B------:R-:W-:Y:S02]  /*4fd0*/  @!UP3 UIADD3 UR4, UPT, UPT, -UR8, UR6, URZ ;  /* 0x000000060804b290 */ /* 0x000fe4000fffe1ff */
[----:B------:R-:W-:Y:S02]  /*4fe0*/  @!UP3 UIADD3 UR6, UPT, UPT, UR8, -UR6, URZ ;  /* 0x800000060806b290 */ /* 0x000fe4000fffe0ff */
[----:B------:R-:W-:Y:S02]  /*4ff0*/  @!UP3 UIMAD UR14, UR4, UR5, UR14 ;  /* 0x00000005040eb2a4 */ /* 0x000fe4000f8e020e */
[----:B------:R-:W-:Y:S01]  /*5000*/  @!UP3 UIMAD UR13, UR6, UR10, UR13 ;  /* 0x0000000a060db2a4 */ /* 0x000fe2000f8e020d */
[----:B------:R-:W-:Y:S11]  /*5010*/  BRA.U UP2, `(.L_x_92) ;  /* 0x0000000102107547 */ /* 0x000ff6000b800000 */
[----:B--2---:R-:W-:Y:S04]  /*5020*/  MOV R0, UR46 ;  /* 0x0000002e00007c02 */ /* 0x004fe80008000f00 */
[----:B------:R-:W-:Y:S04]  /*5030*/  SHF.L.U32 R11, R0, 0x1f, RZ ;  /* 0x0000001f000b7819 */ /* 0x000fe800000006ff */
[----:B------:R-:W2:Y:S02]  /*5040*/  SYNCS.PHASECHK.TRANS64.TRYWAIT P2, [UR21+0x88], R11 ;  /* 0x0000880bff0075a7 */ /* 0x000ea40008041115 */
[----:B--2---:R-:W-:Y:S05]  /*5050*/  @!P2 BRA `(.L_x_93) ;  /* 0x0000004c0038a947 */ /* 0x004fea0003800000 */
.L_x_92:
[----:B------:R-:W-:Y:S05]  /*5060*/  @!P1 BRA `(.L_x_94) ;  /* 0x0000000000309947 */ /* 0x000fea0003800000 */
[----:B------:R-:W-:Y:S01]  /*5070*/  ISETP.NE.U32.AND P1, PT, R2, RZ, PT ;  /* 0x000000ff0200720c */ /* 0x000fe20003f25070 */
[----:B------:R-:W3:Y:S01]  /*5080*/  LDCU.64 UR4, c[0x0][0x358] ;  /* 0x00006b00ff0477ac */ /* 0x000ee20008000a00 */
[----:B------:R-:W-:Y:S02]  /*5090*/  IMAD.MOV.U32 R56, RZ, RZ, 0x1 ;  /* 0x00000001ff387424 */ /* 0x000fe400078e00ff */
[----:B------:R-:W-:Y:S11]  /*50a0*/  ISETP.NE.AND.EX P1, PT, R3, RZ, PT, P1 ;  /* 0x000000ff0300720c */ /* 0x000ff60003f25310 */
[----:B------:R-:W-:Y:S02]  /*50b0*/  @!UPT UIADD3 URZ, UPT, UPT, URZ, URZ, URZ ;  /* 0x000000fffffff290 */ /* 0x000fe4000fffe0ff */
[----:B--2---:R-:W2:Y:S01]  /*50c0*/  @P1 LDC.64 R10, c[0x0][0x888] ;  /* 0x00022200ff0a1b82 */ /* 0x004ea20000000a00 */
[----:B------:R-:W-:Y:S04]  /*50d0*/  @P1 IMAD R0, R4, UR36, RZ ;  /* 0x0000002404001c24 */ /* 0x000fe8000f8e02ff */
[----:B--2---:R-:W-:Y:S04]  /*50e0*/  @P1 IMAD.WIDE R10, R0, 0x4, R10 ;  /* 0x00000004000a1825 */ /* 0x004fe800078e020a */
[----:B------:R-:W-:Y:S01]  /*50f0*/  HFMA2 R0, -RZ, RZ, 0, 5.9604644775390625e-08 ;  /* 0x00000001ff007431 */ /* 0x000fe200000001ff */
[----:B---3-5:R3:W5:Y:S04]  /*5100*/  @P1 LDG.E R27, desc[UR4][R10.64] ;  /* 0x000000040a1b1981 */ /* 0x028768000c1e1900 */
[----:B------:R-:W-:Y:S01]  /*5110*/  @!P1 PRMT R56, R0, 0x7610, R56 ;  /* 0x0000761000389816 */ /* 0x000fe20000000038 */
[----:B---3--:R-:W4:Y:S06]  /*5120*/  @!P1 LDC R27, c[0x0][0x880] ;  /* 0x00022000ff1b9b82 */ /* 0x008f2c0000000800 */
.L_x_94:
[----:B----45:R-:W-:Y:S01]  /*5130*/  @!P0 FSETP.EQ.AND P1, PT, R27, RZ, PT ;  /* 0x000000ff1b00820b */ /* 0x030fe20003f22000 */
[----:B------:R-:W-:Y:S01]  /*5140*/  @!UPT UIADD3 URZ, UPT, UPT, URZ, URZ, URZ ;  /* 0x000000fffffff290 */ /* 0x000fe2000fffe0ff */
[----:B------:R-:W-:Y:S11]  /*5150*/  @!P0 BRA `(.L_x_95) ;  /* 0x0000000000188947 */ /* 0x000ff60003800000 */
[----:B------:R-:W-:Y:S02]  /*5160*/  LOP3.LUT P0, RZ, R56, 0xff, RZ, 0xc0, !PT ;  /* 0x000000ff38ff7812 */ /* 0x000fe4000780c0ff */
[----:B------:R-:W-:Y:S04]  /*5170*/  ISETP.NE.U32.AND P1, PT, R2, RZ, PT ;  /* 0x000000ff0200720c */ /* 0x000fe80003f25070 */
[----:B------:R-:W-:Y:S04]  /*5180*/  ISETP.NE.AND.EX P1, PT, R3, RZ, PT, P1 ;  /* 0x000000ff0300720c */ /* 0x000fe80003f25310 */
[----:B------:R-:W-:Y:S03]  /*5190*/  PLOP3.LUT P1, PT, P1, PT, PT, 0x8, 0x80 ;  /* 0x000000000080781c */ /* 0x000fe60000f2e170 */
[----:B------:R-:W-:Y:S11]  /*51a0*/  @P0 FSETP.EQ.AND P1, PT, R27, RZ, PT ;  /* 0x000000ff1b00020b */ /* 0x000ff60003f22000 */
[----:B------:R-:W-:Y:S02]  /*51b0*/  @!UPT UIADD3 URZ, UPT, UPT, URZ, URZ, URZ ;  /* 0x000000fffffff290 */ /* 0x000fe4000fffe0ff */
.L_x_95:
[----:B------:R-:W3:Y:S01]  /*51c0*/  SYNCS.PHASECHK.TRANS64.TRYWAIT P2, [UR21+0x60], R9 ;  /* 0x00006009ff0075a7 */ /* 0x000ee20008041115 */
[----:B------:R-:W-:Y:S04]  /*51d0*/  ELECT P0, URZ, PT ;  /* 0x0000000000ff782f */ /* 0x000fe80003800000 */
[----:B------:R-:W-:Y:S11]  /*51e0*/  PLOP3.LUT P1, PT, P1, P0, PT, 0xf2, 0x2f ;  /* 0x00000000002f781c */ /* 0x000ff60000f21e72 */
[----:B------:R-:W-:Y:S02]  /*51f0*/  @!UPT UIADD3 URZ, UPT, UPT, URZ, URZ, URZ ;  /* 0x000000fffffff290 */ /* 0x000fe4000fffe0ff */
[----:B------:R-:W-:Y:S05]  /*5200*/  @!P1 IADD3 R8, P0, PT, R16, 0x580, RZ ;  /* 0x0000058010089810 */ /* 0x000fea0007f1e0ff */
[----:B------:R-:W-:Y:S01]  /*5210*/  @!P1 IMAD.X R6, RZ, RZ, R17, P0 ;  /* 0x000000ffff069224 */ /* 0x000fe200000e0611 */
[----:B---3--:R-:W-:Y:S07]  /*5220*/  @!P2 BRA `(.L_x_96) ;  /* 0x0000004800dca947 */ /* 0x008fee0003800000 */
.L_x_186:
[----:B------:R-:W-:Y:S01]  /*5230*/  @!P1 R2UR UR5, R8 ;  /* 0x00000000080592ca */ /* 0x000fe200000e0000 */
[----:B------:R-:W-:Y:S01]  /*5240*/  VOTEU.ALL UP0, P1 ;  /* 0x0000000000ff7886 */ /* 0x000fe20000800000 */
[----:B------:R-:W-:Y:S01]  /*5250*/  @!P1 R2UR UR4, R6 ;  /* 0x00000000060492ca */ /* 0x000fe200000e0000 */
[----:B------:R-:W-:Y:S01]  /*5260*/  UMOV UR16, 0x0 ;  /* 0x0000000000107882 */ /* 0x000fe20000000000 */
[----:B------:R-:W-:Y:S01]  /*5270*/  UMOV UR17, 0x10000000 ;  /* 0x1000000000117882 */ /* 0x000fe20000000000 */
[----:B------:R-:W-:Y:S01]  /*5280*/  UMOV UR44, UR36 ;  /* 0x00000024002c7c82 */ /* 0x000fe20008000000 */
[----:B------:R-:W-:Y:S01]  /*5290*/  @!UP0 UIADD3 UR40, UPT, UPT, UR21, 0x200, URZ ;  /* 0x0000020015288890 */ /* 0x000fe2000fffe0ff */
[----:B--2---:R-:W-:Y:S01]  /*52a0*/  @!P1 IMAD.MOV.U32 R0, RZ, RZ, 0x2000 ;  /* 0x00002000ff009424 */ /* 0x004fe200078e00ff */
[----:B------:R-:W-:Y:S01]  /*52b0*/  @!UP0 UIADD3 UR10, UPT, UPT, UR42, 0x40, URZ ;  /* 0x000000402a0a8890 */ /* 0x000fe2000fffe0ff */
[----:B------:R-:W-:Y:S01]  /*52c0*/  @!P1 IADD3 R8, P0, PT, R16, 0x580, RZ ;  /* 0x0000058010089810 */ /* 0x000fe20007f1e0ff */
[----:B------:R-:W-:Y:S01]  /*52d0*/  @!UP0 UIADD3 UR8, UPT, UPT, UR21, 0x1200, URZ ;  /* 0x0000120015088890 */ /* 0x000fe2000fffe0ff */
[----:B------:R-:W-:Y:S02]  /*52e0*/  VOTEU.ALL UP0, P1 ;  /* 0x0000000000ff7886 */ /* 0x000fe40000800000 */
[----:B------:R-:W-:Y:S01]  /*52f0*/  IMAD.U32 R10, RZ, RZ, UR5 ;  /* 0x00000005ff0a7e24 */ /* 0x000fe2000f8e00ff */
[----:B------:R-:W-:Y:S01]  /*5300*/  UMOV UR9, UR41 ;  /* 0x0000002900097c82 */ /* 0x000fe20008000000 */
[----:B------:R-:W-:Y:S01]  /*5310*/  IMAD.U32 R11, RZ, RZ, UR4 ;  /* 0x00000004ff0b7e24 */ /* 0x000fe2000f8e00ff */
[----:B------:R-:W-:Y:S01]  /*5320*/  UMOV UR11, UR43 ;  /* 0x0000002b000b7c82 */ /* 0x000fe20008000000 */
[----:B------:R-:W-:Y:S01]  /*5330*/  UMOV UR12, UR36 ;  /* 0x00000024000c7c82 */ /* 0x000fe20008000000 */
[----:B------:R-:W-:Y:S01]  /*5340*/  @!P1 R2UR UR4, R10 ;  /* 0x000000000a0492ca */ /* 0x000fe200000e0000 */
[----:B------:R-:W-:Y:S01]  /*5350*/  UPRMT UR6, UR47, 0x654, UR41 ;  /* 0x000006542f067896 */ /* 0x000fe20008000029 */
[----:B------:R-:W-:Y:S01]  /*5360*/  @!P1 R2UR UR5, R11 ;  /* 0x000000000b0592ca */ /* 0x000fe200000e0000 */
[----:B------:R-:W-:Y:S11]  /*5370*/  @!P1 IMAD.X R6, RZ, RZ, R17, P0 ;  /* 0x000000ffff069224 */ /* 0x000ff600000e0611 */
[----:B------:R-:W-:Y:S01]  /*5380*/  @!UPT UIADD3 URZ, UPT, UPT, URZ, URZ, URZ ;  /* 0x000000fffffff290 */ /* 0x000fe2000fffe0ff */
[----:B------:R2:W-:Y:S01]  /*5390*/  @!UP0 UTMALDG.3D [UR40], [UR4], desc[UR16] ;  /* 0x00001028040085b4 */ /* 0x0005e20008011000 */
[----:B------:R-:W-:Y:S05]  /*53a0*/  VOTEU.ALL UP0, P1 ;  /* 0x0000000000ff7886 */ /* 0x000fea0000800000 */
[----:B------:R2:W-:Y:S01]  /*53b0*/  @!UP0 UTMALDG.3D [UR8], [UR4], desc[UR16] ;  /* 0x00001008040085b4 */ /* 0x0005e20008011000 */
[----:B------:R2:W-:Y:S01]  /*53c0*/  @!P1 SYNCS.ARRIVE.TRANS64.RED.A0TR RZ, [UR21+0x40], R0 ;  /* 0x00004000ffff99a7 */ /* 0x0005e20008300415 */
[----:B------:R-:W-:Y:S01]  /*53d0*/  SYNCS.ARRIVE.TRANS64.RED.A1T0 RZ, [UR6], RZ ;  /* 0x000000ffffff79a7 */ /* 0x000fe20008100406 */
[----:B------:R-:W3:Y:S02]  /*53e0*/  SYNCS.PHASECHK.TRANS64.TRYWAIT P2, [UR21+0x68], R9 ;  /* 0x00006809ff0075a7 */ /* 0x000ee40008041115 */
[----:B--23--:R-:W-:Y:S05]  /*53f0*/  @!P2 BRA `(.L_x_97) ;  /* 0x000000480080a947 */ /* 0x00cfea0003800000 */
.L_x_188:
        /* <DEDUP_REMOVED lines=10> */
[----:B------:R-:W-:Y:S02]  /*54a0*/  @!UP0 UIADD3 UR10, UPT, UPT, UR42, 0x50, URZ ;  /* 0x000000502a0a8890 */ /* 0x000fe4000fffe0ff */
[----:B------:R-:W-:Y:S01]  /*54b0*/  @!UP0 UIADD3 UR8, UPT, UPT, UR21, 0x3200, URZ ;  /* 0x0000320015088890 */ /* 0x000fe2000fffe0ff */
[----:B------:R-:W-:Y:S01]  /*54c0*/  IMAD.U32 R10, RZ, RZ, UR5 ;  /* 0x00000005ff0a7e24 */ /* 0x000fe2000f8e00ff */
[----:B------:R-:W-:Y:S01]  /*54d0*/  VOTEU.ALL UP0, P1 ;  /* 0x0000000000ff7886 */ /* 0x000fe20000800000 */
[----:B------:R-:W-:Y:S01]  /*54e0*/  IMAD.U32 R11, RZ, RZ, UR4 ;  /* 0x00000004ff0b7e24 */ /* 0x000fe2000f8e00ff */
[----:B------:R-:W-:Y:S01]  /*54f0*/  UMOV UR9, UR33 ;  /* 0x0000002100097c82 */ /* 0x000fe20008000000 */
[----:B------:R-:W-:Y:S01]  /*5500*/  UMOV UR11, UR43 ;  /* 0x0000002b000b7c82 */ /* 0x000fe20008000000 */
[----:B------:R-:W-:Y:S01]  /*5510*/  @!P1 R2UR UR4, R10 ;  /* 0x000000000a0492ca */ /* 0x000fe200000e0000 */
[----:B------:R-:W-:Y:S01]  /*5520*/  UMOV UR12, UR36 ;  /* 0x00000024000c7c82 */ /* 0x000fe20008000000 */
[----:B------:R-:W-:Y:S01]  /*5530*/  @!P1 R2UR UR5, R11 ;  /* 0x000000000b0592ca */ /* 0x000fe200000e0000 */
[----:B------:R-:W-:Y:S01]  /*5540*/  UPRMT UR6, UR47, 0x654, UR33 ;  /* 0x000006542f067896 */ /* 0x000fe20008000021 */
[----:B------:R-:W-:Y:S11]  /*5550*/  @!P1 IMAD.X R6, RZ, RZ, R17, P0 ;  /* 0x000000ffff069224 */ /* 0x000ff600000e0611 */
[----:B------:R2:W-:Y:S01]  /*5560*/  @!UP0 UTMALDG.3D [UR32], [UR4], desc[UR16] ;  /* 0x00001020040085b4 */ /* 0x0005e20008011000 */
[----:B------:R-:W-:Y:S05]  /*5570*/  VOTEU.ALL UP0, P1 ;  /* 0x0000000000ff7886 */ /* 0x000fea0000800000 */
[----:B------:R2:W-:Y:S01]  /*5580*/  @!UP0 UTMALDG.3D [UR8], [UR4], desc[UR16] ;  /* 0x00001008040085b4 */ /* 0x0005e20008011000 */
[----:B------:R2:W-:Y:S01]  /*5590*/  @!P1 SYNCS.ARRIVE.TRANS64.RED.A0TR RZ, [UR21+0x48], R0 ;  /* 0x00004800ffff99a7 */ /* 0x0005e20008300415 */
[----:B------:R-:W-:Y:S01]  /*55a0*/  SYNCS.ARRIVE.TRANS64.RED.A1T0 RZ, [UR6], RZ ;  /* 0x000000ffffff79a7 */ /* 0x000fe20008100406 */
[----:B------:R-:W3:Y:S02]  /*55b0*/  SYNCS.PHASECHK.TRANS64.TRYWAIT P2, [UR21+0x70], R9 ;  /* 0x00007009ff0075a7 */ /* 0x000ee40008041115 */
[----:B--23--:R-:W-:Y:S05]  /*55c0*/  @!P2 BRA `(.L_x_98) ;  /* 0x000000480024a947 */ /* 0x00cfea0003800000 */
.L_x_190:
        /* <DEDUP_REMOVED lines=9> */
[----:B------:R-:W-:Y:S01]  /*5660*/  VIADD R14, R14, 0x1 ;  /* 0x000000010e0e7836 */ /* 0x000fe20000000000 */
        /* <DEDUP_REMOVED lines=10> */
[----:B------:R-:W-:Y:S01]  /*5710*/  UMOV UR12, UR36 ;  /* 0x00000024000c7c82 */ /* 0x000fe20008000000 */
[----:B------:R-:W-:Y:S11]  /*5720*/  UPRMT UR6, UR47, 0x654, UR25 ;  /* 0x000006542f067896 */ /* 0x000ff60008000019 */
[----:B------:R2:W-:Y:S01]  /*5730*/  @!UP0 UTMALDG.3D [UR24], [UR4], desc[UR16] ;  /* 0x00001018040085b4 */ /* 0x0005e20008011000 */
[----:B------:R-:W-:Y:S05]  /*5740*/  VOTEU.ALL UP0, P1 ;  /* 0x0000000000ff7886 */ /* 0x000fea0000800000 */
[----:B------:R2:W-:Y:S01]  /*5750*/  @!UP0 UTMALDG.3D [UR8], [UR4], desc[UR16] ;  /* 0x00001008040085b4 */ /* 0x0005e20008011000 */
[----:B------:R2:W-:Y:S01]  /*5760*/  @!P1 SYNCS.ARRIVE.TRANS64.RED.A0TR RZ, [UR21+0x50], R0 ;  /* 0x00005000ffff99a7 */ /* 0x0005e20008300415 */
[----:B------:R-:W-:Y:S01]  /*5770*/  SYNCS.ARRIVE.TRANS64.RED.A1T0 RZ, [UR6], RZ ;  /* 0x000000ffffff79a7 */ /* 0x000fe20008100406 */
[----:B------:R-:W3:Y:S02]  /*5780*/  SYNCS.PHASECHK.TRANS64.TRYWAIT P0, [UR21+0x78], R9 ;  /* 0x00007809ff0075a7 */ /* 0x000ee40008001115 */
[----:B--23--:R-:W-:Y:S05]  /*5790*/  @!P0 BRA `(.L_x_99) ;  /* 0x0000004400c88947 */ /* 0x00cfea0003800000 */
.L_x_192:
[----:B------:R-:W-:Y:S01]  /*57a0*/  UIADD3 UR24, UPT, UPT, UR13, UR63, URZ ;  /* 0x0000003f0d187290 */ /* 0x000fe2000fffe0ff */
[----:B------:R-:W-:Y:S01]  /*57b0*/  @!P1 IADD3 R6, P0, PT, R16, 0x580, RZ ;  /* 0x0000058010069810 */ /* 0x000fe20007f1e0ff */
[----:B------:R-:W-:Y:S01]  /*57c0*/  UPLOP3.LUT UP2, UPT, UPT, UPT, UPT, 0x80, 0x8 ;  /* 0x000000000008789c */ /* 0x000fe20003f4f070 */
[----:B------:R-:W-:Y:S01]  /*57d0*/  R2UR UR26, R58 ;  /* 0x000000003a1a72ca */ /* 0x000fe200000e0000 */
[----:B------:R-:W-:Y:S01]  /*57e0*/  VOTEU.ALL UP0, P1 ;  /* 0x0000000000ff7886 */ /* 0x000fe20000800000 */
[----:B------:R-:W-:Y:S01]  /*57f0*/  @!P1 R2UR UR5, R6 ;  /* 0x00000000060592ca */ /* 0x000fe200000e0000 */
[----:B--2---:R-:W-:Y:S01]  /*5800*/  @!P1 IMAD.X R0, RZ, RZ, R17, P0 ;  /* 0x000000ffff009224 */ /* 0x004fe200000e0611 */
[----:B------:R-:W-:Y:S01]  /*5810*/  UMOV UR6, 0x0 ;  /* 0x0000000000067882 */ /* 0x000fe20000000000 */
[----:B------:R-:W-:Y:S01]  /*5820*/  UMOV UR7, 0x10000000 ;  /* 0x1000000000077882 */ /* 0x000fe20000000000 */
[----:B------:R-:W-:Y:S01]  /*5830*/  @!UP0 UIADD3 UR18, UPT, UPT, UR42, 0x30, URZ ;  /* 0x000000302a128890 */ /* 0x000fe2000fffe0ff */
[----:B------:R-:W-:Y:S01]  /*5840*/  ISETP.NE.AND P0, PT, R14, 0x2, PT ;  /* 0x000000020e00780c */ /* 0x000fe20003f05270 */
[----:B------:R-:W-:Y:S01]  /*5850*/  @!UP0 UIADD3 UR16, UPT, UPT, UR21, 0x6200, URZ ;  /* 0x0000620015108890 */ /* 0x000fe2000fffe0ff */
[----:B------:R-:W-:Y:S01]  /*5860*/  @!P1 R2UR UR4, R0 ;  /* 0x00000000000492ca */ /* 0x000fe200000e0000 */
[----:B------:R-:W-:Y:S01]  /*5870*/  @!UP0 UIADD3 UR17, UPT, UPT, UR21, 0x58, URZ ;  /* 0x0000005815118890 */ /* 0x000fe2000fffe0ff */
[----:B------:R-:W-:Y:S01]  /*5880*/  SEL R0, RZ, 0x1, P0 ;  /* 0x00000001ff007807 */ /* 0x000fe20000000000 */
[----:B------:R-:W-:Y:S01]  /*5890*/  @!UP0 UIADD3 UR10, UPT, UPT, UR42, 0x70, URZ ;  /* 0x000000702a0a8890 */ /* 0x000fe2000fffe0ff */
[----:B------:R-:W-:Y:S01]  /*58a0*/  LOP3.LUT R15, R15, 0x1, RZ, 0x3c, !PT ;  /* 0x000000010f0f7812 */ /* 0x000fe200078e3cff */
[----:B------:R-:W-:Y:S01]  /*58b0*/  @!UP0 UIADD3 UR8, UPT, UPT, UR21, 0x7200, URZ ;  /* 0x0000720015088890 */ /* 0x000fe2000fffe0ff */
[----:B------:R-:W-:Y:S01]  /*58c0*/  IMAD.U32 R8, RZ, RZ, UR5 ;  /* 0x00000005ff087e24 */ /* 0x000fe2000f8e00ff */
[----:B------:R-:W-:Y:S01]  /*58d0*/  VOTEU.ALL UP0, P1 ;  /* 0x0000000000ff7886 */ /* 0x000fe20000800000 */
[----:B------:R-:W-:Y:S01]  /*58e0*/  UMOV UR19, UR43 ;  /* 0x0000002b00137c82 */ /* 0x000fe20008000000 */
[----:B------:R-:W-:Y:S01]  /*58f0*/  UMOV UR20, UR36 ;  /* 0x0000002400147c82 */ /* 0x000fe20008000000 */
[----:B------:R-:W-:Y:S01]  /*5900*/  UMOV UR11, UR43 ;  /* 0x0000002b000b7c82 */ /* 0x000fe20008000000 */
[----:B------:R-:W-:Y:S01]  /*5910*/  UMOV UR12, UR36 ;  /* 0x00000024000c7c82 */ /* 0x000fe20008000000 */
[----:B------:R-:W-:Y:S01]  /*5920*/  UMOV UR9, UR17 ;  /* 0x0000001100097c82 */ /* 0x000fe20008000000 */
[----:B------:R-:W-:Y:S01]  /*5930*/  IMAD.U32 R9, RZ, RZ, UR4 ;  /* 0x00000004ff097e24 */ /* 0x000fe2000f8e00ff */
[----:B------:R-:W-:Y:S01]  /*5940*/  @!P1 R2UR UR4, R8 ;  /* 0x00000000080492ca */ /* 0x000fe200000e0000 */
[----:B------:R-:W-:Y:S01]  /*5950*/  UMOV UR36, UR29 ;  /* 0x0000001d00247c82 */ /* 0x000fe20008000000 */
[----:B------:R-:W-:Y:S02]  /*5960*/  LOP3.LUT R13, R13, R0, RZ, 0x3c, !PT ;  /* 0x000000000d0d7212 */ /* 0x000fe400078e3cff */
[----:B------:R-:W-:Y:S02]  /*5970*/  @!P1 R2UR UR5, R9 ;  /* 0x00000000090592ca */ /* 0x000fe400000e0000 */
[----:B------:R-:W-:Y:S11]  /*5980*/  SEL R14, R14, RZ, P0 ;  /* 0x000000ff0e0e7207 */ /* 0x000ff60000000000 */
[----:B------:R2:W-:Y:S01]  /*5990*/  @!UP0 UTMALDG.3D [UR16], [UR4], desc[UR6] ;  /* 0x00000610040085b4 */ /* 0x0005e20008011000 */
[----:B------:R-:W-:Y:S05]  /*59a0*/  VOTEU.ALL UP0, P1 ;  /* 0x0000000000ff7886 */ /* 0x000fea0000800000 */
[----:B------:R3:W-:Y:S01]  /*59b0*/  @!UP0 UTMALDG.3D [UR8], [UR4], desc[UR6] ;  /* 0x00000608040085b4 */ /* 0x0007e20008011000 */
[----:B------:R3:W-:Y:S01]  /*59c0*/  @!P1 SYNCS.ARRIVE.TRANS64.RED.A0TR RZ, [UR21+0x58], R7 ;  /* 0x00005807ffff99a7 */ /* 0x0007e20008300415 */
[----:B------:R-:W-:Y:S01]  /*59d0*/  SYNCS.ARRIVE.TRANS64.RED.A1T0 RZ, [UR37], RZ ;  /* 0x000000ffffff79a7 */ /* 0x000fe20008100425 */
[----:B--2---:R-:W-:Y:S01]  /*59e0*/  UIADD3 UR20, UPT, UPT, UR14, UR26, URZ ;  /* 0x0000001a0e147290 */ /* 0x004fe2000fffe0ff */
[----:B------:R-:W-:Y:S11]  /*59f0*/  BRA.U UP1, `(.L_x_100) ;  /* 0xfffffff101047547 */ /* 0x000ff6000b83ffff */
[----:B------:R-:W-:-:S04]  /*5a00*/  SHF.L.U32 R3, R15, 0x1f, RZ ;  /* 0x0000001f0f037819 */ /* 0x000fc800000006ff */
[----:B------:R-:W2:Y:S02]  /*5a10*/  SYNCS.PHASECHK.TRANS64.TRYWAIT P0, [UR21+0x60], R3 ;  /* 0x00006003ff0075a7 */ /* 0x000ea40008001115 */
[----:B--2---:R-:W-:Y:S05]  /*5a20*/  @!P0 BRA `(.L_x_101) ;  /* 0x00000044003c8947 */ /* 0x004fea0003800000 */
.L_x_194:
[----:B------:R-:W4:Y:S02]  /*5a30*/  SYNCS.PHASECHK.TRANS64.TRYWAIT P0, [UR21+0x68], R3 ;  /* 0x00006803ff0075a7 */ /* 0x000f240008001115 */
[----:B----4-:R-:W-:Y:S05]  /*5a40*/  @!P0 BRA `(.L_x_102) ;  /* 0x00000044004c8947 */ /* 0x010fea0003800000 */
.L_x_196:
[----:B------:R-:W4:Y:S02]  /*5a50*/  SYNCS.PHASECHK.TRANS64.TRYWAIT P0, [UR21+0x70], R3 ;  /* 0x00007003ff0075a7 */ /* 0x000f240008001115 */
[----:B----4-:R-:W-:Y:S05]  /*5a60*/  @!P0 BRA `(.L_x_103) ;  /* 0x00000044005c8947 */ /* 0x010fea0003800000 */
.L_x_198:
[----:B--2---:R-:W-:-:S07]  /*5a70*/  MOV R0, UR21 ;  /* 0x0000001500007c02 */ /* 0x004fce0008000f00 */
.L_x_104:
[----:B--2---:R-:W-:-:S04]  /*5a80*/  SHF.L.U32 R3, R15, 0x1f, RZ ;  /* 0x0000001f0f037819 */ /* 0x004fc800000006ff */
[----:B------:R2:W4:Y:S03]  /*5a90*/  SYNCS.PHASECHK.TRANS64.TRYWAIT P0, [R0+URZ+0x78], R3 ;  /* 0x00007803000075a7 */ /* 0x00052600080011ff */
[----:B----4-:R-:W-:Y:S05]  /*5aa0*/  @!P0 NANOSLEEP.SYNCS 0x989680 ;  /* 0x009896800000895d */ /* 0x010fea0003900000 */
[----:B------:R-:W4:Y:S02]  /*5ab0*/  @!P0 SYNCS.PHASECHK.TRANS64 P0, [R0+URZ+0x78], R3 ;  /* 0x00007803000085a7 */ /* 0x000f2400080010ff */
[----:B-1-34-:R-:W-:Y:S05]  /*5ac0*/  @P0 EXIT ;  /* 0x000000000000094d */ /* 0x01afea0003800000 */
[----:B------:R-:W-:Y:S05]  /*5ad0*/  BRA `(.L_x_104) ;  /* 0xfffffffc00e87947 */ /* 0x000fea000383ffff */
.L_x_89:
[----:B------:R-:W-:-:S06]  /*5ae0*/  UISETP.GE.AND UP0, UPT, UR21, 0x4, UPT ;  /* 0x000000041500788c */ /* 0x000fcc000bf06270 */
[----:B------:R-:W-:-:S13]  /*5af0*/  PLOP3.LUT P0, PT, PT, PT, UP0, 0x80, 0x8 ;  /* 0x000000000008781c */ /* 0x000fda0003f0f008 */
[----:B------:R-:W-:Y:S05]  /*5b00*/  @!P0 EXIT ;  /* 0x000000000000894d */ /* 0x000fea0003800000 */
[----:B------:R-:W-:Y:S01]  /*5b10*/  BAR.SYNC.DEFER_BLOCKING 0x6, 0xa0 ;  /* 0x0182800000007b1d */ /* 0x000fe20000010000 */
[C---:B------:R-:W-:Y:S01]  /*5b20*/  IMAD.SHL.U32 R3, R70.reuse, 0x10, RZ ;  /* 0x0000001046037824 */ /* 0x040fe200078e00ff */
[C---:B------:R-:W-:Y:S01]  /*5b30*/  SHF.L.U32 R2, R70.reuse, 0x1, RZ ;  /* 0x0000000146027819 */ /* 0x040fe200000006ff */
[C---:B------:R-:W-:Y:S01]  /*5b40*/  IMAD.SHL.U32 R8, R57.reuse, 0x200, RZ ;  /* 0x0000020039087824 */ /* 0x040fe200078e00ff */
[C---:B------:R-:W-:Y:S01]  /*5b50*/  LOP3.LUT R71, R70.reuse, 0x60, RZ, 0xc0, !PT ;  /* 0x0000006046477812 */ /* 0x040fe200078ec0ff */
[----:B------:R-:W-:Y:S01]  /*5b60*/  IMAD.SHL.U32 R4, R57, 0x200000, RZ ;  /* 0x0020000039047824 */ /* 0x000fe200078e00ff */
[----:B------:R-:W-:Y:S02]  /*5b70*/  UMOV UR43, 0x400 ;  /* 0x00000400002b7882 */ /* 0x000fe40000000000 */
[----:B------:R-:W1:Y:S01]  /*5b80*/  LDC.64 R54, c[0x0][0x8b0] ;  /* 0x00022c00ff367b82 */ /* 0x000e620000000a00 */
[----:B------:R-:W-:Y:S01]  /*5b90*/  ULEA UR43, UR47, UR43, 0x18 ;  /* 0x0000002b2f2b7291 */ /* 0x000fe2000f8ec0ff */
[C---:B------:R-:W-:Y:S01]  /*5ba0*/  LOP3.LUT R69, R3.reuse, 0x590, RZ, 0xc0, !PT ;  /* 0x0000059003457812 */ /* 0x040fe200078ec0ff */
[----:B------:R-:W2:Y:S01]  /*5bb0*/  LDCU.64 UR6, c[0x0][0x890] ;  /* 0x00011200ff0677ac */ /* 0x000ea20008000a00 */
[----:B------:R-:W-:Y:S01]  /*5bc0*/  LOP3.LUT R3, R3, 0x60, RZ, 0xc0, !PT ;  /* 0x0000006003037812 */ /* 0x000fe200078ec0ff */
[----:B------:R-:W-:Y:S01]  /*5bd0*/  IMAD.U32 R23, R70, 0x10000, RZ ;  /* 0x0001000046177824 */ /* 0x000fe200078e00ff */
[----:B------:R-:W-:Y:S01]  /*5be0*/  LOP3.LUT R69, R69, 0x200, R8, 0xf8, !PT ;  /* 0x0000020045457812 */ /* 0x000fe200078ef808 */
[----:B------:R-:W-:Y:S01]  /*5bf0*/  UIADD3 UR4, UPT, UPT, UR43, 0x200, URZ ;  /* 0x000002002b047890 */ /* 0x000fe2000fffe0ff */
[----:B------:R-:W3:Y:S01]  /*5c00*/  LDC.64 R52, c[0x0][0x8a8] ;  /* 0x00022a00ff347b82 */ /* 0x000ee20000000a00 */
[----:B------:R-:W-:Y:S01]  /*5c10*/  LOP3.LUT R2, R3, 0xc, R2, 0xf8, !PT ;  /* 0x0000000c03027812 */ /* 0x000fe200078ef802 */
[----:B------:R-:W-:Y:S01]  /*5c20*/  HFMA2 R22, -RZ, RZ, 0, 0 ;  /* 0x00000000ff167431 */ /* 0x000fe200000001ff */
[----:B------:R-:W-:Y:S01]  /*5c30*/  LOP3.LUT R4, R4, 0x200000, RZ, 0xc0, !PT ;  /* 0x0020000004047812 */ /* 0x000fe200078ec0ff */
[----:B------:R-:W-:Y:S01]  /*5c40*/  IMAD.MOV.U32 R66, RZ, RZ, 0x1 ;  /* 0x00000001ff427424 */ /* 0x000fe200078e00ff */
[----:B------:R-:W-:-:S02]  /*5c50*/  LOP3.LUT R69, R69, R2, RZ, 0xfc, !PT ;  /* 0x0000000245457212 */ /* 0x000fc400078efcff */
[----:B------:R-:W-:Y:S02]  /*5c60*/  CS2R R64, SRZ ;  /* 0x0000000000407805 */ /* 0x000fe4000001ff00 */
[----:B------:R-:W-:Y:S01]  /*5c70*/  MOV R60, UR4 ;  /* 0x00000004003c7c02 */ /* 0x000fe20008000f00 */
[----:B------:R-:W-:Y:S01]  /*5c80*/  IMAD.MOV.U32 R62, RZ, RZ, RZ ;  /* 0x000000ffff3e7224 */ /* 0x000fe200078e00ff */
[----:B------:R-:W4:Y:S01]  /*5c90*/  LDS R0, [UR43+0x140] ;  /* 0x0001402bff007984 */ /* 0x000f220008000800 */
[----:B------:R-:W-:Y:S01]  /*5ca0*/  LOP3.LUT R68, R70, 0x2, RZ, 0xc0, !PT ;  /* 0x0000000246447812 */ /* 0x000fe200078ec0ff */
[----:B------:R-:W1:Y:S01]  /*5cb0*/  LDCU UR60, c[0x0][0x370] ;  /* 0x00006e00ff3c77ac */ /* 0x000e620008000800 */
[----:B------:R-:W-:Y:S01]  /*5cc0*/  LOP3.LUT R23, R4, 0x400000, R23, 0xf8, !PT ;  /* 0x0040000004177812 */ /* 0x000fe200078ef817 */
[----:B------:R-:W-:Y:S01]  /*5cd0*/  IMAD R69, R69, 0x4, R60 ;  /* 0x0000000445457824 */ /* 0x000fe200078e023c */
[----:B------:R-:W-:Y:S01]  /*5ce0*/  LOP3.LUT R70, R70, 0x4, RZ, 0xc0, !PT ;  /* 0x0000000446467812 */ /* 0x000fe200078ec0ff */
[----:B--2---:R-:W-:Y:S01]  /*5cf0*/  IMAD.U32 R73, RZ, RZ, UR6 ;  /* 0x00000006ff497e24 */ /* 0x004fe2000f8e00ff */
[----:B------:R-:W2:Y:S01]  /*5d00*/  LDCU UR42, c[0x0][0xb0c] ;  /* 0x00016180ff2a77ac */ /* 0x000ea20008000800 */
[----:B------:R-:W-:-:S02]  /*5d10*/  IMAD.U32 R72, RZ, RZ, UR7 ;  /* 0x00000007ff487e24 */ /* 0x000fc4000f8e00ff */
[--C-:B------:R-:W-:Y:S01]  /*5d20*/  IMAD R68, R68, -0x10, R69.reuse ;  /* 0xfffffff044447824 */ /* 0x100fe200078e0245 */
[----:B------:R-:W1:Y:S01]  /*5d30*/  LDCU UR39, c[0x0][0xb30] ;  /* 0x00016600ff2777ac */ /* 0x000e620008000800 */
[----:B------:R-:W-:Y:S01]  /*5d40*/  IMAD R67, R70, -0x10, R69 ;  /* 0xfffffff046437824 */ /* 0x000fe200078e0245 */
[----:B------:R-:W1:Y:S01]  /*5d50*/  LDCU.64 UR54, c[0x0][0x888] ;  /* 0x00011100ff3677ac */ /* 0x000e620008000a00 */
[----:B------:R-:W1:Y:S01]  /*5d60*/  LDCU.64 UR40, c[0x0][0xb28] ;  /* 0x00016500ff2877ac */ /* 0x000e620008000a00 */
[----:B------:R-:W1:Y:S01]  /*5d70*/  LDCU.128 UR56, c[0x0][0xb10] ;  /* 0x00016200ff3877ac */ /* 0x000e620008000c00 */
[----:B------:R-:W1:Y:S01]  /*5d80*/  LDCU UR53, c[0x0][0x374] ;  /* 0x00006e80ff3577ac */ /* 0x000e620008000800 */
[----:B------:R-:W-:Y:S01]  /*5d90*/  UMOV UR52, URZ ;  /* 0x000000ff00347c82 */ /* 0x000fe20008000000 */
[----:B------:R-:W-:Y:S01]  /*5da0*/  UMOV UR46, URZ ;  /* 0x000000ff002e7c82 */ /* 0x000fe20008000000 */
[----:B-1234-:R-:W-:-:S07]  /*5db0*/  IMAD.IADD R23, R0, 0x1, R23 ;  /* 0x0000000100177824 */ /* 0x01efce00078e0217 */
.L_x_148:
[----:B------:R-:W-:Y:S02]  /*5dc0*/  LEA R3, R62, UR43, 0x3 ;  /* 0x0000002b3e037c11 */ /* 0x000fe4000f8e18ff */
[----:B------:R-:W-:Y:S02]  /*5dd0*/  SHF.L.U32 R0, R64, 0x1f, RZ ;  /* 0x0000001f40007819 */ /* 0x000fe400000006ff */
[----:B-1----:R-:W-:Y:S02]  /*5de0*/  LEA R5, R62, UR43, 0x4 ;  /* 0x0000002b3e057c11 */ /* 0x002fe4000f8e20ff */
[----:B------:R-:W1:Y:S02]  /*5df0*/  SYNCS.PHASECHK.TRANS64.TRYWAIT P0, [R3+URZ+0x90], R0 ;  /* 0x00009000030075a7 */ /* 0x000e6400080011ff */
[----:B-12---:R-:W-:Y:S05]  /*5e00*/  @!P0 BRA `(.L_x_105) ;  /* 0x00000040008c8947 */ /* 0x006fea0003800000 */
.L_x_199:
[----:B------:R-:W2:Y:S01]  /*5e10*/  LDS.128 R4, [R5+0x120] ;  /* 0x0001200005047984 */ /* 0x000ea20000000c00 */
        /* <DEDUP_REMOVED lines=10> */
[----:B------:R-:W-:Y:S01]  /*5ec0*/  PLOP3.LUT P0, PT, PT, PT, UP1, 0x80, 0x8 ;  /* 0x000000000008781c */ /* 0x000fe20003f0f018 */
[----:B------:R-:W-:Y:S11]  /*5ed0*/  UP2UR UR62, UPR, URZ, 0x2 ;  /* 0x00000002ff3e7883 */ /* 0x000ff60008000000 */
[----:B------:R-:W-:Y:S01]  /*5ee0*/  @!UPT UIADD3 URZ, UPT, UPT, URZ, URZ, URZ ;  /* 0x000000fffffff290 */ /* 0x000fe2000fffe0ff */
[----:B-1----:R-:W-:Y:S02]  /*5ef0*/  @P0 SHF.R.U32.HI R0, RZ, 0x10, R5 ;  /* 0x00000010ff000819 */ /* 0x002fe40000011605 */
        /* <DEDUP_REMOVED lines=12> */
[----:B------:R-:W2:Y:S01]  /*5fc0*/  LDCU UR12, c[0x0][0xb20] ;  /* 0x00016400ff0c77ac */ /* 0x000ea20008000800 */
[----:B------:R-:W-:Y:S02]  /*5fd0*/  UIMAD.WIDE.U32 UR4, UR53, UR59, URZ ;  /* 0x0000003b350472a5 */ /* 0x000fe4000f8e00ff */
[----:B------:R-:W-:Y:S02]  /*5fe0*/  UIMAD.WIDE.U32 UR6, UR60, UR56, URZ ;  /* 0x000000383c0672a5 */ /* 0x000fe4000f8e00ff */
[----:B------:R-:W-:Y:S02]  /*5ff0*/  UISETP.NE.AND UP0, UPT, UR58, 0x1, UPT ;  /* 0x000000013a00788c */ /* 0x000fe4000bf05270 */
[----:B------:R-:W-:Y:S02]  /*6000*/  UIMAD.WIDE.U32 UR8, UR37, UR59, URZ ;  /* 0x0000003b250872a5 */ /* 0x000fe4000f8e00ff */
[----:B------:R-:W-:Y:S02]  /*6010*/  UIMAD.WIDE.U32 UR10, UR38, UR56, URZ ;  /* 0x00000038260a72a5 */ /* 0x000fe4000f8e00ff */
[----:B------:R-:W-:Y:S02]  /*6020*/  UISETP.NE.AND UP1, UPT, UR42, 0x1, UPT ;  /* 0x000000012a00788c */ /* 0x000fe4000bf25270 */
[----:B------:R-:W-:Y:S01]  /*6030*/  UISETP.NE.AND UP2, UPT, UR45, 0x1, UPT ;  /* 0x000000012d00788c */ /* 0x000fe2000bf45270 */
[----:B------:R-:W-:Y:S02]  /*6040*/  UMOV UR4, UR5 ;  /* 0x0000000500047c82 */ /* 0x000fe40008000000 */
[----:B--2---:R-:W-:Y:S03]  /*6050*/  USHF.R.U32.HI UR5, URZ, UR12, UR4 ;  /* 0x0000000cff057299 */ /* 0x004fe60008011604 */
[----:B------:R-:W-:Y:S02]  /*6060*/  UMOV UR4, UR7 ;  /* 0x0000000700047c82 */ /* 0x000fe40008000000 */
[----:B------:R-:W-:Y:S02]  /*6070*/  USHF.R.U32.HI UR7, URZ, UR57, UR4 ;  /* 0x00000039ff077299 */ /* 0x000fe40008011604 */
[----:B------:R-:W-:Y:S02]  /*6080*/  USEL UR4, UR53, UR5, !UP0 ;  /* 0x0000000535047287 */ /* 0x000fe4000c000000 */
[----:B------:R-:W-:Y:S01]  /*6090*/  USEL UR7, UR60, UR7, !UP1 ;  /* 0x000000073c077287 */ /* 0x000fe2000c800000 */
[----:B------:R-:W-:Y:S01]  /*60a0*/  UMOV UR5, UR9 ;  /* 0x0000000900057c82 */ /* 0x000fe20008000000 */
[----:B------:R-:W-:Y:S02]  /*60b0*/  UIMAD.WIDE.U32 UR8, UR4, UR40, URZ ;  /* 0x00000028040872a5 */ /* 0x000fe4000f8e00ff */
[----:B------:R-:W-:Y:S03]  /*60c0*/  USHF.R.U32.HI UR6, URZ, UR12, UR5 ;  /* 0x0000000cff067299 */ /* 0x000fe60008011605 */
[----:B------:R-:W-:Y:S01]  /*60d0*/  UMOV UR5, UR11 ;  /* 0x0000000b00057c82 */ /* 0x000fe20008000000 */
[----:B------:R-:W-:Y:S02]  /*60e0*/  UIMAD.WIDE.U32 UR10, UR7, UR40, URZ ;  /* 0x00000028070a72a5 */ /* 0x000fe4000f8e00ff */
[----:B------:R-:W-:Y:S02]  /*60f0*/  USHF.R.U32.HI UR12, URZ, UR57, UR5 ;  /* 0x00000039ff0c7299 */ /* 0x000fe40008011605 */
[----:B------:R-:W-:Y:S01]  /*6100*/  USEL UR6, UR37, UR6, !UP0 ;  /* 0x0000000625067287 */ /* 0x000fe2000c000000 */
[----:B------:R-:W-:Y:S02]  /*6110*/  UMOV UR5, UR9 ;  /* 0x0000000900057c82 */ /* 0x000fe40008000000 */
[----:B------:R-:W-:Y:S01]  /*6120*/  UMOV UR10, UR11 ;  /* 0x0000000b000a7c82 */ /* 0x000fe20008000000 */
[----:B------:R-:W-:Y:S02]  /*6130*/  @UP2 USHF.R.U32.HI UR4, URZ, UR41, UR5 ;  /* 0x00000029ff042299 */ /* 0x000fe40008011605 */
[----:B------:R-:W-:Y:S02]  /*6140*/  @UP2 USHF.R.U32.HI UR7, URZ, UR41, UR10 ;  /* 0x00000029ff072299 */ /* 0x000fe4000801160a */
[----:B------:R-:W-:Y:S02]  /*6150*/  UIMAD UR4, UR45, UR4, URZ ;  /* 0x000000042d0472a4 */ /* 0x000fe4000f8e02ff */
        /* <DEDUP_REMOVED lines=8> */
[----:B------:R-:W-:Y:S02]  /*61e0*/  USEL UR11, UR6, UR4, !UP2 ;  /* 0x00000004060b7287 */ /* 0x000fe4000d000000 */
[----:B------:R-:W-:Y:S02]  /*61f0*/  UIADD3 UR8, UPT, UPT, -UR5, URZ, URZ ;  /* 0x000000ff05087290 */ /* 0x000fe4000fffe1ff */
[----:B------:R-:W-:Y:S01]  /*6200*/  UIADD3 UR10, UPT, UPT, -UR11, URZ, URZ ;  /* 0x000000ff0b0a7290 */ /* 0x000fe2000fffe1ff */
[----:B------:R-:W-:Y:S01]  /*6210*/  @!UP0 UMOV UR4, UR9 ;  /* 0x0000000900048c82 */ /* 0x000fe20008000000 */
[----:B------:R-:W-:Y:S02]  /*6220*/  UIADD3 UR9, UPT, UPT, -UR6, URZ, URZ ;  /* 0x000000ff06097290 */ /* 0x000fe4000fffe1ff */
[----:B------:R-:W-:Y:S02]  /*6230*/  @!UP0 USHF.R.U32.HI UR4, URZ, UR41, UR4 ;  /* 0x00000029ff048299 */ /* 0x000fe40008011604 */
[----:B------:R-:W-:Y:S02]  /*6240*/  UIMAD UR10, UR45, UR10, UR6 ;  /* 0x0000000a2d0a72a4 */ /* 0x000fe4000f8e0206 */
[----:B------:R-:W-:Y:S04]  /*6250*/  @!UP0 USEL UR4, UR5, UR4, !UP2 ;  /* 0x0000000405048287 */ /* 0x000fe8000d000000 */
[----:B------:R-:W-:Y:S02]  /*6260*/  @!UP0 UIMAD UR10, UR7, UR10, UR4 ;  /* 0x0000000a070a82a4 */ /* 0x000fe4000f8e0204 */
[----:B------:R-:W-:Y:S02]  /*6270*/  @!UP0 UIADD3 UR11, UPT, UPT, UR11, -UR4, URZ ;  /* 0x800000040b0b8290 */ /* 0x000fe4000fffe0ff */
[----:B------:R-:W-:Y:S02]  /*6280*/  UIMAD UR7, UR42, UR8, UR38 ;  /* 0x000000082a0772a4 */ /* 0x000fe4000f8e0226 */
[----:B------:R-:W-:Y:S02]  /*6290*/  @!UP0 UIMAD UR6, UR11, UR45, UR5 ;  /* 0x0000002d0b0682a4 */ /* 0x000fe4000f8e0205 */
[----:B------:R-:W-:Y:S01]  /*62a0*/  UIMAD UR4, UR58, UR9, UR37 ;  /* 0x000000093a0472a4 */ /* 0x000fe2000f8e0225 */
[----:B------:R-:W-:Y:S02]  /*62b0*/  @!UP0 UMOV UR5, UR10 ;  /* 0x0000000a00058c82 */ /* 0x000fe40008000000 */
[----:B------:R-:W-:Y:S02]  /*62c0*/  UIMAD UR38, UR5, UR42, UR7 ;  /* 0x0000002a052672a4 */ /* 0x000fe4000f8e0207 */
[----:B------:R-:W-:Y:S11]  /*62d0*/  UIMAD UR37, UR6, UR58, UR4 ;  /* 0x0000003a062572a4 */ /* 0x000ff6000f8e0204 */
[----:B------:R-:W-:Y:S01]  /*62e0*/  @!UPT UIADD3 URZ, UPT, UPT, URZ, URZ, URZ ;  /* 0x000000fffffff290 */ /* 0x000fe2000fffe0ff */
.L_x_106:
[----:B------:R-:W-:Y:S01]  /*62f0*/  UISETP.NE.AND UP0, UPT, UR39, 0x1, UPT ;  /* 0x000000012700788c */ /* 0x000fe2000bf05270 */
[----:B------:R-:W-:Y:S01]  /*6300*/  LOP3.LUT P0, RZ, R60, 0x1b0, RZ, 0xc0, !PT ;  /* 0x000001b03cff7812 */ /* 0x000fe2000780c0ff */
[----:B------:R-:W-:Y:S01]  /*6310*/  USHF.L.U32 UR50, UR20, 0x6, URZ ;  /* 0x0000000614327899 */ /* 0x000fe200080006ff */
[----:B------:R-:W-:Y:S01]  /*6320*/  BSSY.RECONVERGENT B6, `(.L_x_107) ;  /* 0x0000034000067945 */ /* 0x000fe20003800200 */
[----:B------:R-:W-:Y:S01]  /*6330*/  USHF.L.U32 UR49, UR24, 0x7, URZ ;  /* 0x0000000718317899 */ /* 0x000fe200080006ff */
[----:B------:R-:W-:Y:S06]  /*6340*/  IADD3 R62, PT, PT, R62, 0x1, RZ ;  /* 0x000000013e3e7810 */ /* 0x000fec0007ffe0ff */
[----:B------:R-:W2:Y:S01]  /*6350*/  @!UP0 LDCU.128 UR12, c[0x0][0xb10] ;  /* 0x00016200ff0c87ac */ /* 0x000ea20008000c00 */
[----:B------:R-:W3:Y:S01]  /*6360*/  @!UP0 LDCU UR5, c[0x0][0xb0c] ;  /* 0x00016180ff0587ac */ /* 0x000ee20008000800 */
[----:B------:R-:W4:Y:S01]  /*6370*/  @!UP0 LDCU UR10, c[0x0][0xb20] ;  /* 0x00016400ff0a87ac */ /* 0x000f220008000800 */
[----:B--2---:R-:W-:Y:S02]  /*6380*/  UIMAD.WIDE.U32 UR8, UR38, UR12, URZ ;  /* 0x0000000c260872a5 */ /* 0x004fe4000f8e00ff */
[----:B------:R-:W-:Y:S02]  /*6390*/  UIMAD.WIDE.U32 UR6, UR37, UR15, URZ ;  /* 0x0000000f250672a5 */ /* 0x000fe4000f8e00ff */
[----:B------:R-:W-:Y:S03]  /*63a0*/  @!UP0 UISETP.NE.AND UP1, UPT, UR14, 0x1, UPT ;  /* 0x000000010e00888c */ /* 0x000fe6000bf25270 */
[----:B------:R-:W-:Y:S01]  /*63b0*/  @!UP0 UMOV UR4, UR9 ;  /* 0x0000000900048c82 */ /* 0x000fe20008000000 */
[----:B---3--:R-:W-:Y:S02]  /*63c0*/  @!UP0 UISETP.NE.AND UP2, UPT, UR5, 0x1, UPT ;  /* 0x000000010500888c */ /* 0x008fe4000bf45270 */
[----:B------:R-:W-:Y:S01]  /*63d0*/  @!UP0 USHF.R.U32.HI UR4, URZ, UR13, UR4 ;  /* 0x0000000dff048299 */ /* 0x000fe20008011604 */
[----:B------:R-:W-:Y:S02]  /*63e0*/  @!UP0 UMOV UR6, UR7 ;  /* 0x0000000700068c82 */ /* 0x000fe40008000000 */
[----:B----4-:R-:W-:Y:S02]  /*63f0*/  @!UP0 USHF.R.U32.HI UR6, URZ, UR10, UR6 ;  /* 0x0000000aff068299 */ /* 0x010fe40008011606 */
[----:B------:R-:W-:Y:S02]  /*6400*/  @!UP0 USEL UR7, UR38, UR4, !UP2 ;  /* 0x0000000426078287 */ /* 0x000fe4000d000000 */
[----:B------:R-:W-:Y:S04]  /*6410*/  @!UP0 USEL UR6, UR37, UR6, !UP1 ;  /* 0x0000000625068287 */ /* 0x000fe8000c800000 */
[----:B------:R-:W-:Y:S02]  /*6420*/  @!UP0 UIADD3 UR4, UPT, UPT, -UR7, UR6, URZ ;  /* 0x0000000607048290 */ /* 0x000fe4000fffe1ff */
[----:B------:R-:W-:Y:S02]  /*6430*/  @!UP0 UIADD3 UR6, UPT, UPT, UR7, -UR6, URZ ;  /* 0x8000000607068290 */ /* 0x000fe4000fffe0ff */
[----:B------:R-:W-:Y:S02]  /*6440*/  @!UP0 UIMAD UR38, UR4, UR5, UR38 ;  /* 0x00000005042682a4 */ /* 0x000fe4000f8e0226 */
[----:B------:R-:W-:Y:S01]  /*6450*/  @!UP0 UIMAD UR37, UR6, UR14, UR37 ;  /* 0x0000000e062582a4 */ /* 0x000fe2000f8e0225 */
[----:B------:R-:W-:Y:S11]  /*6460*/  @!P0 BRA `(.L_x_108) ;  /* 0x00000000007c8947 */ /* 0x000ff60003800000 */
[----:B------:R-:W2:Y:S01]  /*6470*/  LDCU.64 UR8, c[0x4][0x80] ;  /* 0x01001000ff0877ac */ /* 0x000ea20008000a00 */
[----:B------:R-:W-:Y:S01]  /*6480*/  MOV R2, 0x0 ;  /* 0x0000000000027802 */ /* 0x000fe20000000f00 */
[----:B------:R-:W-:Y:S02]  /*6490*/  HFMA2 R12, -RZ, RZ, 0, 5.9604644775390625e-08 ;  /* 0x00000001ff0c7431 */ /* 0x000fe400000001ff */
[----:B------:R-:W-:Y:S01]  /*64a0*/  IMAD.MOV.U32 R8, RZ, RZ, 0x70 ;  /* 0x00000070ff087424 */ /* 0x000fe200078e00ff */
[----:B------:R3:W4:Y:S01]  /*64b0*/  LDC.64 R14, c[0x4][R2] ;  /* 0x01000000020e7b82 */ /* 0x0007220000000a00 */
[----:B------:R-:W1:Y:S01]  /*64c0*/  LDCU.64 UR6, c[0x4][0x88] ;  /* 0x01001100ff0677ac */ /* 0x000e620008000a00 */
[----:B------:R-:W-:Y:S01]  /*64d0*/  IMAD.MOV.U32 R13, RZ, RZ, RZ ;  /* 0x000000ffff0d7224 */ /* 0x000fe200078e00ff */
[----:B------:R-:W1:Y:S01]  /*64e0*/  LDCU.64 UR4, c[0x4][0x8] ;  /* 0x01000100ff0477ac */ /* 0x000e620008000a00 */
[----:B--2---:R-:W-:Y:S01]  /*64f0*/  MOV R5, UR9 ;  /* 0x0000000900057c02 */ /* 0x004fe20008000f00 */
[----:B------:R-:W-:Y:S01]  /*6500*/  IMAD.U32 R4, RZ, RZ, UR8 ;  /* 0x00000008ff047e24 */ /* 0x000fe2000f8e00ff */
[----:B-1----:R-:W-:Y:S01]  /*6510*/  MOV R7, UR7 ;  /* 0x0000000700077c02 */ /* 0x002fe20008000f00 */
[----:B------:R-:W-:Y:S01]  /*6520*/  IMAD.U32 R6, RZ, RZ, UR6 ;  /* 0x00000006ff067e24 */ /* 0x000fe2000f8e00ff */
[----:B------:R-:W-:Y:S01]  /*6530*/  MOV R11, UR5 ;  /* 0x00000005000b7c02 */ /* 0x000fe20008000f00 */
[----:B------:R-:W-:Y:S02]  /*6540*/  IMAD.U32 R10, RZ, RZ, UR4 ;  /* 0x00000004ff0a7e24 */ /* 0x000fe4000f8e00ff */
[----:B------:R-:W-:Y:S07]  /*6550*/  LEPC R20, `(.L_x_109) ;  /* 0x000000001014794e */ /* 0x000fee0000000000 */
[----:B---345:R-:W-:Y:S05]  /*6560*/  CALL.ABS.NOINC R14 ;  /* 0x000000000e007343 */ /* 0x038fea0003c00000 */
.L_x_109:
[----:B------:R-:W1:Y:S01]  /*6570*/  LDCU.64 UR8, c[0x4][0x80] ;  /* 0x01001000ff0877ac */ /* 0x000e620008000a00 */
[----:B------:R-:W2:Y:S01]  /*6580*/  LDC.64 R2, c[0x4][R2] ;  /* 0x0100000002027b82 */ /* 0x000ea20000000a00 */
[----:B------:R-:W-:Y:S02]  /*6590*/  HFMA2 R12, -RZ, RZ, 0, 5.9604644775390625e-08 ;  /* 0x00000001ff0c7431 */ /* 0x000fe400000001ff */
[----:B------:R-:W-:Y:S02]  /*65a0*/  IMAD.MOV.U32 R8, RZ, RZ, 0x70 ;  /* 0x00000070ff087424 */ /* 0x000fe400078e00ff */
[----:B------:R-:W-:Y:S01]  /*65b0*/  IMAD.MOV.U32 R13, RZ, RZ, RZ ;  /* 0x000000ffff0d7224 */ /* 0x000fe200078e00ff */
[----:B------:R-:W3:Y:S01]  /*65c0*/  LDCU.64 UR6, c[0x4][0x88] ;  /* 0x01001100ff0677ac */ /* 0x000ee20008000a00 */
[----:B------:R-:W4:Y:S01]  /*65d0*/  LDCU.64 UR4, c[0x4][0x8] ;  /* 0x01000100ff0477ac */ /* 0x000f220008000a00 */
[----:B-1----:R-:W-:Y:S02]  /*65e0*/  MOV R4, UR8 ;  /* 0x0000000800047c02 */ /* 0x002fe40008000f00 */
[----:B------:R-:W-:Y:S02]  /*65f0*/  MOV R5, UR9 ;  /* 0x0000000900057c02 */ /* 0x000fe40008000f00 */
[----:B---3--:R-:W-:Y:S01]  /*6600*/  MOV R7, UR7 ;  /* 0x0000000700077c02 */ /* 0x008fe20008000f00 */
[----:B------:R-:W-:Y:S01]  /*6610*/  IMAD.U32 R6, RZ, RZ, UR6 ;  /* 0x00000006ff067e24 */ /* 0x000fe2000f8e00ff */
[----:B----4-:R-:W-:Y:S01]  /*6620*/  MOV R11, UR5 ;  /* 0x00000005000b7c02 */ /* 0x010fe20008000f00 */
[----:B------:R-:W-:Y:S02]  /*6630*/  IMAD.U32 R10, RZ, RZ, UR4 ;  /* 0x00000004ff0a7e24 */ /* 0x000fe4000f8e00ff */
[----:B------:R-:W-:Y:S07]  /*6640*/  LEPC R20, `(.L_x_108) ;  /* 0x000000001014794e */ /* 0x000fee0000000000 */
[----:B--2---:R-:W-:Y:S05]  /*6650*/  CALL.ABS.NOINC R2 ;  /* 0x0000000002007343 */ /* 0x004fea0003c00000 */
.L_x_108:
[----:B------:R-:W-:Y:S05]  /*6660*/  BSYNC.RECONVERGENT B6 ;  /* 0x0000000000067941 */ /* 0x000fea0003800200 */
.L_x_107:
[----:B------:R-:W-:Y:S02]  /*6670*/  R2UR UR6, R59 ;  /* 0x000000003b0672ca */ /* 0x000fe400000e0000 */
[----:B------:R-:W-:Y:S02]  /*6680*/  R2UR UR5, R73 ;  /* 0x00000000490572ca */ /* 0x000fe400000e0000 */
[----:B------:R-:W-:Y:S02]  /*6690*/  R2UR UR4, R72 ;  /* 0x00000000480472ca */ /* 0x000fe400000e0000 */
[----:B------:R-:W-:Y:S02]  /*66a0*/  ISETP.NE.U32.AND P4, PT, R54, RZ, PT ;  /* 0x000000ff3600720c */ /* 0x000fe40003f85070 */
[----:B------:R-:W-:Y:S02]  /*66b0*/  ISETP.NE.U32.AND P2, PT, RZ, UR54, PT ;  /* 0x00000036ff007c0c */ /* 0x000fe4000bf45070 */
[----:B------:R-:W-:Y:S02]  /*66c0*/  ISETP.NE.AND.EX P4, PT, R55, RZ, PT, P4 ;  /* 0x000000ff3700720c */ /* 0x000fe40003f85340 */
[----:B------:R-:W-:Y:S01]  /*66d0*/  ISETP.NE.AND.EX P2, PT, RZ, UR55, PT, P2 ;  /* 0x00000037ff007c0c */ /* 0x000fe2000bf45320 */
[----:B------:R-:W-:Y:S02]  /*66e0*/  UISETP.NE.AND UP2, UPT, UR6, URZ, UPT ;  /* 0x000000ff0600728c */ /* 0x000fe4000bf45270 */
[----:B------:R-:W-:Y:S04]  /*66f0*/  UISETP.NE.U32.AND UP0, UPT, UR5, URZ, UPT ;  /* 0x000000ff0500728c */ /* 0x000fe8000bf05070 */
[----:B------:R-:W-:Y:S01]  /*6700*/  UISETP.NE.AND.EX UP1, UPT, UR4, URZ, UPT, UP0 ;  /* 0x000000ff0400728c */ /* 0x000fe2000bf25300 */
[----:B------:R-:W-:Y:S01]  /*6710*/  PLOP3.LUT P1, PT, PT, PT, UP2, 0x80, 0x8 ;  /* 0x000000000008781c */ /* 0x000fe20003f2f028 */
[----:B------:R-:W-:Y:S03]  /*6720*/  UPLOP3.LUT UP0, UPT, UPT, UPT, UPT, 0x40, 0x4 ;  /* 0x000000000004789c */ /* 0x000fe60003f0e870 */
[----:B------:R-:W-:Y:S06]  /*6730*/  @UP2 UPLOP3.LUT UP0, UPT, UPT, UPT, UP1, 0x80, 0x8 ;  /* 0x000000000008289c */ /* 0x000fec0003f0f010 */
[----:B------:R-:W-:Y:S01]  /*6740*/  PLOP3.LUT P0, PT, PT, PT, UP0, 0x80, 0x8 ;  /* 0x000000000008781c */ /* 0x000fe20003f0f008 */
[----:B------:R-:W-:Y:S01]  /*6750*/  @!UPT UIADD3 URZ, UPT, UPT, URZ, URZ, URZ ;  /* 0x000000fffffff290 */ /* 0x000fe2000fffe0ff */
[----:B------:R-:W-:Y:S11]  /*6760*/  BRA.U !UP1, `(.L_x_110) ;  /* 0x0000000109407547 */ /* 0x000ff6000b800000 */
[----:B------:R-:W-:Y:S01]  /*6770*/  UISETP.NE.U32.AND UP0, UPT, UR54, URZ, UPT ;  /* 0x000000ff3600728c */ /* 0x000fe2000bf05070 */
[----:B------:R-:W-:Y:S01]  /*6780*/  R2UR UR6, R73 ;  /* 0x00000000490672ca */ /* 0x000fe200000e0000 */
[----:B------:R-:W2:Y:S01]  /*6790*/  LDCU.64 UR8, c[0x0][0x358] ;  /* 0x00006b00ff0877ac */ /* 0x000ea20008000a00 */
[----:B------:R-:W-:Y:S02]  /*67a0*/  HFMA2 R56, -RZ, RZ, 0, 5.9604644775390625e-08 ;  /* 0x00000001ff387431 */ /* 0x000fe400000001ff */
[----:B-1----:R-:W-:Y:S01]  /*67b0*/  IMAD.MOV.U32 R0, RZ, RZ, 0x1 ;  /* 0x00000001ff007424 */ /* 0x002fe200078e00ff */
[----:B------:R-:W-:Y:S06]  /*67c0*/  UISETP.NE.AND.EX UP0, UPT, UR55, URZ, UPT, UP0 ;  /* 0x000000ff3700728c */ /* 0x000fec000bf05300 */
[----:B------:R-:W-:Y:S05]  /*67d0*/  PLOP3.LUT P3, PT, PT, PT, UP0, 0x80, 0x8 ;  /* 0x000000000008781c */ /* 0x000fea0003f6f008 */
[----:B------:R-:W1:Y:S01]  /*67e0*/  @UP0 LDCU.64 UR4, c[0x0][0x888] ;  /* 0x00011100ff0407ac */ /* 0x000e620008000a00 */
[----:B------:R-:W-:Y:S07]  /*67f0*/  @UP0 UIMAD UR6, UR36, UR6, URZ ;  /* 0x00000006240602a4 */ /* 0x000fee000f8e02ff */
[----:B------:R-:W-:Y:S01]  /*6800*/  @!P3 PRMT R56, R0, 0x7610, R56 ;  /* 0x000076100038b816 */ /* 0x000fe20000000038 */
[----:B-1----:R-:W-:Y:S06]  /*6810*/  @UP0 UIMAD.WIDE UR4, UR6, 0x4, UR4 ;  /* 0x00000004060408a5 */ /* 0x002fec000f8e0204 */
[----:B------:R-:W-:Y:S02]  /*6820*/  IMAD.U32 R2, RZ, RZ, UR4 ;  /* 0x00000004ff027e24 */ /* 0x000fe4000f8e00ff */
[----:B------:R-:W-:Y:S03]  /*6830*/  IMAD.U32 R3, RZ, RZ, UR5 ;  /* 0x00000005ff037e24 */ /* 0x000fe6000f8e00ff */
[----:B------:R-:W1:Y:S02]  /*6840*/  @!UP0 LDCU UR4, c[0x0][0x880] ;  /* 0x00011000ff0487ac */ /* 0x000e640008000800 */
[----:B--2--5:R2:W5:Y:S02]  /*6850*/  @P3 LDG.E R27, desc[UR8][R2.64] ;  /* 0x00000008021b3981 */ /* 0x024564000c1e1900 */
[----:B-12---:R-:W-:Y:S02]  /*6860*/  @!P3 MOV R27, UR4 ;  /* 0x00000004001bbc02 */ /* 0x006fe40008000f00 */
.L_x_110:
[----:B------:R-:W-:Y:S05]  /*6870*/  @!P4 BRA `(.L_x_111) ;  /* 0x000000000024c947 */ /* 0x000fea0003800000 */
[----:B------:R-:W-:Y:S01]  /*6880*/  ISETP.NE.U32.AND P3, PT, R52, RZ, PT ;  /* 0x000000ff3400720c */ /* 0x000fe20003f65070 */
[----:B------:R-:W2:Y:S03]  /*6890*/  LDCU.64 UR4, c[0x0][0x358] ;  /* 0x00006b00ff0477ac */ /* 0x000ea60008000a00 */
[----:B------:R-:W-:Y:S11]  /*68a0*/  ISETP.NE.AND.EX P3, PT, R53, RZ, PT, P3 ;  /* 0x000000ff3500720c */ /* 0x000ff60003f65330 */
[----:B------:R-:W-:Y:S02]  /*68b0*/  @!UPT UIADD3 URZ, UPT, UPT, URZ, URZ, URZ ;  /* 0x000000fffffff290 */ /* 0x000fe4000fffe0ff */
[----:B------:R-:W3:Y:S01]  /*68c0*/  @P3 LDC.64 R2, c[0x0][0x8a8] ;  /* 0x00022a00ff023b82 */ /* 0x000ee20000000a00 */
[----:B-1----:R-:W-:Y:S04]  /*68d0*/  @P3 IMAD R0, R54, UR36, RZ ;  /* 0x0000002436003c24 */ /* 0x002fe8000f8e02ff */
[----:B---3--:R-:W-:Y:S05]  /*68e0*/  @P3 IMAD.WIDE R2, R0, 0x4, R2 ;  /* 0x0000000400023825 */ /* 0x008fea00078e0202 */
[----:B--2--5:R2:W5:Y:S02]  /*68f0*/  @P3 LDG.E R24, desc[UR4][R2.64] ;  /* 0x0000000402183981 */ /* 0x024564000c1e1900 */
[----:B--2---:R-:W3:Y:S02]  /*6900*/  @!P3 LDC R24, c[0x0][0x8a0] ;  /* 0x00022800ff18bb82 */ /* 0x004ee40000000800 */
.L_x_111:
[----:B-----5:R-:W-:Y:S01]  /*6910*/  FSETP.NEU.AND P3, PT, R27, RZ, PT ;  /* 0x000000ff1b00720b */ /* 0x020fe20003f6d000 */
[----:B------:R-:W-:Y:S01]  /*6920*/  BSSY B1, `(.L_x_112) ;  /* 0x0000039000017945 */ /* 0x000fe20003800000 */
[----:B------:R-:W-:Y:S01]  /*6930*/  SEL R3, RZ, 0xffffffff, P2 ;  /* 0xffffffffff037807 */ /* 0x000fe20001000000 */
[----:B------:R-:W-:Y:S01]  /*6940*/  IMAD.MOV.U32 R35, RZ, RZ, 0x1 ;  /* 0x00000001ff237424 */ /* 0x000fe200078e00ff */
[----:B------:R-:W-:Y:S01]  /*6950*/  @P1 LOP3.LUT P2, RZ, R56, 0xff, RZ, 0xc0, !PT ;  /* 0x000000ff38ff1812 */ /* 0x000fe2000784c0ff */
[----:B------:R-:W-:Y:S01]  /*6960*/  IMAD R25, R22, 0x40, R23 ;  /* 0x0000004016197824 */ /* 0x000fe200078e0217 */
[----:B------:R-:W-:Y:S01]  /*6970*/  @P1 SEL R2, RZ, 0xffffffff, P3 ;  /* 0xffffffffff021807 */ /* 0x000fe20001800000 */
[----:B------:R-:W-:Y:S01]  /*6980*/  IMAD R63, R70, -0x10, R68 ;  /* 0xfffffff0463f7824 */ /* 0x000fe200078e0244 */
[----:B------:R-:W-:Y:S01]  /*6990*/  LOP3.LUT R66, R66, 0x1, RZ, 0x3c, !PT ;  /* 0x0000000142427812 */ /* 0x000fe200078e3cff */
[----:B------:R-:W-:Y:S01]  /*69a0*/  IMAD.MOV.U32 R34, RZ, RZ, RZ ;  /* 0x000000ffff227224 */ /* 0x000fe200078e00ff */
[----:B------:R-:W-:Y:S02]  /*69b0*/  @P0 SEL R2, R3, R2, !P2 ;  /* 0x0000000203020207 */ /* 0x000fe40005000000 */
[----:B------:R-:W-:Y:S02]  /*69c0*/  CS2R R38, SRZ ;  /* 0x0000000000267805 */ /* 0x000fe4000001ff00 */
[----:B------:R-:W-:Y:S02]  /*69d0*/  LEA R75, R22, UR43, 0x3 ;  /* 0x0000002b164b7c11 */ /* 0x000fe4000f8e18ff */
[----:B------:R-:W-:Y:S02]  /*69e0*/  CS2R R36, SRZ ;  /* 0x0000000000247805 */ /* 0x000fe4000001ff00 */
[----:B------:R-:W-:Y:S02]  /*69f0*/  @P1 LOP3.LUT R2, R2, 0x1, RZ, 0xc0, !PT ;  /* 0x0000000102021812 */ /* 0x000fe400078ec0ff */
[----:B------:R-:W-:Y:S02]  /*6a00*/  CS2R R42, SRZ ;  /* 0x00000000002a7805 */ /* 0x000fe4000001ff00 */
[----:B-1----:R-:W-:Y:S02]  /*6a10*/  SHF.L.U32 R0, R65, 0x1f, RZ ;  /* 0x0000001f41007819 */ /* 0x002fe400000006ff */
[----:B------:R-:W-:Y:S02]  /*6a20*/  CS2R R40, SRZ ;  /* 0x0000000000287805 */ /* 0x000fe4000001ff00 */
[----:B------:R-:W-:Y:S02]  /*6a30*/  ISETP.NE.U32.OR P5, PT, R2, 0x1, !P1 ;  /* 0x000000010200780c */ /* 0x000fe40004fa5470 */
[----:B------:R-:W-:Y:S02]  /*6a40*/  CS2R R46, SRZ ;  /* 0x00000000002e7805 */ /* 0x000fe4000001ff00 */
[----:B------:R-:W-:Y:S02]  /*6a50*/  PLOP3.LUT P2, PT, PT, PT, UP1, 0x80, 0x8 ;  /* 0x000000000008781c */ /* 0x000fe40003f4f018 */
[----:B------:R-:W-:Y:S02]  /*6a60*/  CS2R R44, SRZ ;  /* 0x00000000002c7805 */ /* 0x000fe4000001ff00 */
[----:B------:R-:W-:Y:S02]  /*6a70*/  LOP3.LUT P4, R61, R56, 0xff, RZ, 0xc0, !PT ;  /* 0x000000ff383d7812 */ /* 0x000fe4000788c0ff */
[----:B------:R-:W-:Y:S02]  /*6a80*/  CS2R R50, SRZ ;  /* 0x0000000000327805 */ /* 0x000fe4000001ff00 */
[----:B------:R-:W-:Y:S02]  /*6a90*/  SEL R2, RZ, 0xffffffff, P3 ;  /* 0xffffffffff027807 */ /* 0x000fe40001800000 */
[----:B------:R-:W-:Y:S02]  /*6aa0*/  CS2R R48, SRZ ;  /* 0x0000000000307805 */ /* 0x000fe4000001ff00 */
[----:B------:R-:W-:Y:S02]  /*6ab0*/  P2R R74, PR, RZ, 0x20 ;  /* 0x00000020ff4a7803 */ /* 0x000fe40000000000 */
[----:B------:R-:W-:Y:S02]  /*6ac0*/  @P5 SHF.L.U32 R4, R66, 0x1f, RZ ;  /* 0x0000001f42045819 */ /* 0x000fe400000006ff */
[----:B------:R-:W-:Y:S02]  /*6ad0*/  @P2 SEL R2, R3, R2, !P4 ;  /* 0x0000000203022207 */ /* 0x000fe40006000000 */
[----:B------:R-:W1:Y:S02]  /*6ae0*/  @P5 SYNCS.PHASECHK.TRANS64.TRYWAIT P1, [UR43+0x40], R4 ;  /* 0x00004004ff0055a7 */ /* 0x000e64000802112b */
[----:B------:R-:W-:Y:S04]  /*6af0*/  LOP3.LUT R2, R2, 0x1, RZ, 0xc0, !PT ;  /* 0x0000000102027812 */ /* 0x000fe800078ec0ff */
[----:B------:R-:W-:Y:S04]  /*6b00*/  ISETP.NE.U32.AND P2, PT, R2, 0x1, PT ;  /* 0x000000010200780c */ /* 0x000fe80003f45070 */
[----:B------:R-:W-:Y:S01]  /*6b10*/  P2R R76, PR, RZ, 0x4 ;  /* 0x00000004ff4c7803 */ /* 0x000fe20000000000 */
[----:B------:R2:W4:Y:S01]  /*6b20*/  SYNCS.PHASECHK.TRANS64.TRYWAIT P0, [R75+URZ+0xb0], R0 ;  /* 0x0000b0004b0075a7 */ /* 0x00052200080011ff */
[----:B-1----:R-:W-:Y:S01]  /*6b30*/  @P5 SEL R35, RZ, 0x1, !P1 ;  /* 0x00000001ff235807 */ /* 0x002fe20004800000 */
[----:B--2---:R-:W-:Y:S06]  /*6b40*/  @!P5 BRA `(.L_x_113) ;  /* 0x000000000058d947 */ /* 0x004fec0003800000 */
[----:B------:R-:W-:Y:S01]  /*6b50*/  IMAD.MOV.U32 R39, RZ, RZ, RZ ;  /* 0x000000ffff277224 */ /* 0x000fe200078e00ff */
[----:B------:R-:W-:Y:S01]  /*6b60*/  ISETP.NE.AND P1, PT, R35, RZ, PT ;  /* 0x000000ff2300720c */ /* 0x000fe20003f25270 */
[----:B------:R-:W-:Y:S01]  /*6b70*/  BSSY B0, `(.L_x_114) ;  /* 0x000000c000007945 */ /* 0x000fe20003800000 */
[----:B------:R-:W-:Y:S02]  /*6b80*/  CS2R R50, SRZ ;  /* 0x0000000000327805 */ /* 0x000fe4000001ff00 */
[----:B------:R-:W-:Y:S02]  /*6b90*/  CS2R R48, SRZ ;  /* 0x0000000000307805 */ /* 0x000fe4000001ff00 */
[----:B------:R-:W-:Y:S02]  /*6ba0*/  CS2R R46, SRZ ;  /* 0x00000000002e7805 */ /* 0x000fe4000001ff00 */
[----:B------:R-:W-:Y:S02]  /*6bb0*/  CS2R R44, SRZ ;  /* 0x00000000002c7805 */ /* 0x000fe4000001ff00 */
[----:B------:R-:W-:Y:S02]  /*6bc0*/  CS2R R42, SRZ ;  /* 0x00000000002a7805 */ /* 0x000fe4000001ff00 */
[----:B------:R-:W-:Y:S02]  /*6bd0*/  CS2R R40, SRZ ;  /* 0x0000000000287805 */ /* 0x000fe4000001ff00 */
[----:B------:R-:W-:Y:S01]  /*6be0*/  CS2R R36, SRZ ;  /* 0x0000000000247805 */ /* 0x000fe2000001ff00 */
[----:B------:R-:W-:Y:S06]  /*6bf0*/  @P1 BRA `(.L_x_115) ;  /* 0x00000000000c1947 */ /* 0x000fec0003800000 */
[----:B------:R-:W-:Y:S04]  /*6c00*/  SHF.L.U32 R3, R66, 0x1f, RZ ;  /* 0x0000001f42037819 */ /* 0x000fe800000006ff */
[----:B------:R-:W1:Y:S02]  /*6c10*/  SYNCS.PHASECHK.TRANS64.TRYWAIT P1, [UR43+0x40], R3 ;  /* 0x00004003ff0075a7 */ /* 0x000e64000802112b */
[----:B-1----:R-:W-:Y:S05]  /*6c20*/  @!P1 BRA `(.L_x_116) ;  /* 0x0000003400189947 */ /* 0x002fea0003800000 */
.L_x_115:
[----:B------:R-:W-:Y:S05]  /*6c30*/  BSYNC B0 ;  /* 0x0000000000007941 */ /* 0x000fea0003800000 */
.L_x_114:
[----:B------:R-:W-:Y:S01]  /*6c40*/  ISETP.NE.AND P1, PT, R76, RZ, PT ;  /* 0x000000ff4c00720c */ /* 0x000fe20003f25270 */
[----:B------:R-:W-:Y:S11]  /*6c50*/  HFMA2 R34, -RZ, RZ, 0, 5.9604644775390625e-08 ;  /* 0x00000001ff227431 */ /* 0x000ff600000001ff */
[----:B------:R-:W-:Y:S01]  /*6c60*/  @!UPT UIADD3 URZ, UPT, UPT, URZ, URZ, URZ ;  /* 0x000000fffffff290 */ /* 0x000fe2000fffe0ff */
[----:B------:R2:W1:Y:S04]  /*6c70*/  @P1 LDS.128 R48, [R69] ;  /* 0x0000000045301984 */ /* 0x0004680000000c00 */
[----:B------:R2:W1:Y:S04]  /*6c80*/  @P1 LDS.128 R44, [R68+0x10] ;  /* 0x00001000442c1984 */ /* 0x0004680000000c00 */
[----:B------:R2:W1:Y:S04]  /*6c90*/  @P1 LDS.128 R40, [R67+0x20] ;  /* 0x0000200043281984 */ /* 0x0004680000000c00 */
[----:B------:R2:W1:Y:S02]  /*6ca0*/  @P1 LDS.128 R36, [R63+0x30] ;  /* 0x000030003f241984 */ /* 0x0004640000000c00 */
.L_x_113:
[----:B------:R-:W-:Y:S05]  /*6cb0*/  BSYNC B1 ;  /* 0x0000000000017941 */ /* 0x000fea0003800000 */
.L_x_112:
[----:B-1----:R-:W-:Y:S04]  /*6cc0*/  SHF.R.U32.HI R2, RZ, 0x15, R25 ;  /* 0x00000015ff027819 */ /* 0x002fe80000011619 */
[----:B------:R-:W-:Y:S01]  /*6cd0*/  LOP3.LUT P1, RZ, R2, 0x3, R57, 0x48, !PT ;  /* 0x0000000302ff7812 */ /* 0x000fe20007824839 */
[----:B------:R-:W-:Y:S01]  /*6ce0*/  @!UPT UIADD3 URZ, UPT, UPT, URZ, URZ, URZ ;  /* 0x000000fffffff290 */ /* 0x000fe2000fffe0ff */
[----:B----4-:R-:W-:Y:S11]  /*6cf0*/  @P0 BRA `(.L_x_117) ;  /* 0x0000000000080947 */ /* 0x010ff60003800000 */
[----:B------:R-:W1:Y:S02]  /*6d00*/  SYNCS.PHASECHK.TRANS64.TRYWAIT P0, [R75+URZ+0xb0], R0 ;  /* 0x0000b0004b0075a7 */ /* 0x000e6400080011ff */
[----:B-1----:R-:W-:Y:S05]  /*6d10*/  @!P0 BRA `(.L_x_118) ;  /* 0x0000003000f48947 */ /* 0x002fea0003800000 */
.L_x_117:
[----:B------:R-:W-:Y:S05]  /*6d20*/  @!P1 BRA `(.L_x_119) ;  /* 0x0000000000409947 */ /* 0x000fea0003800000 */
[----:B------:R-:W4:Y:S01]  /*6d30*/  LDCU.64 UR8, c[0x4][0x70] ;  /* 0x01000e00ff0877ac */ /* 0x000f220008000a00 */
[----:B------:R-:W-:Y:S01]  /*6d40*/  MOV R3, 0x0 ;  /* 0x0000000000037802 */ /* 0x000fe20000000f00 */
[----:B------:R-:W-:Y:S02]  /*6d50*/  HFMA2 R12, -RZ, RZ, 0, 5.9604644775390625e-08 ;  /* 0x00000001ff0c7431 */ /* 0x000fe400000001ff */
[----:B------:R-:W-:Y:S02]  /*6d60*/  IMAD.MOV.U32 R8, RZ, RZ, 0x192 ;  /* 0x00000192ff087424 */ /* 0x000fe400078e00ff */
[----:B------:R-:W-:Y:S01]  /*6d70*/  IMAD.MOV.U32 R13, RZ, RZ, RZ ;  /* 0x000000ffff0d7224 */ /* 0x000fe200078e00ff */
[----:B------:R-:W5:Y:S01]  /*6d80*/  LDCU.64 UR6, c[0x4][0x78] ;  /* 0x01000f00ff0677ac */ /* 0x000f620008000a00 */
[----:B------:R-:W1:Y:S01]  /*6d90*/  LDC.64 R2, c[0x4][R3] ;  /* 0x0100000003027b82 */ /* 0x000e620000000a00 */
[----:B------:R-:W2:Y:S01]  /*6da0*/  LDCU.64 UR4, c[0x4][0x10] ;  /* 0x01000200ff0477ac */ /* 0x000ea20008000a00 */
[----:B----4-:R-:W-:Y:S01]  /*6db0*/  MOV R5, UR9 ;  /* 0x0000000900057c02 */ /* 0x010fe20008000f00 */
[----:B------:R-:W-:Y:S01]  /*6dc0*/  IMAD.U32 R4, RZ, RZ, UR8 ;  /* 0x00000008ff047e24 */ /* 0x000fe2000f8e00ff */
[----:B-----5:R-:W-:Y:S01]  /*6dd0*/  MOV R7, UR7 ;  /* 0x0000000700077c02 */ /* 0x020fe20008000f00 */
[----:B------:R-:W-:Y:S01]  /*6de0*/  IMAD.U32 R6, RZ, RZ, UR6 ;  /* 0x00000006ff067e24 */ /* 0x000fe2000f8e00ff */
[----:B--2---:R-:W-:Y:S01]  /*6df0*/  MOV R11, UR5 ;  /* 0x00000005000b7c02 */ /* 0x004fe20008000f00 */
[----:B------:R-:W-:Y:S02]  /*6e00*/  IMAD.U32 R10, RZ, RZ, UR4 ;  /* 0x00000004ff0a7e24 */ /* 0x000fe4000f8e00ff */
[----:B------:R-:W-:Y:S07]  /*6e10*/  LEPC R20, `(.L_x_119) ;  /* 0x000000001014794e */ /* 0x000fee0000000000 */
[----:B-1-3--:R-:W-:Y:S05]  /*6e20*/  CALL.ABS.NOINC R2 ;  /* 0x0000000002007343 */ /* 0x00afea0003c00000 */
.L_x_119:
[----:B------:R-:W-:Y:S01]  /*6e30*/  LOP3.LUT R20, R48, 0xffffe000, RZ, 0xc0, !PT ;  /* 0xffffe00030147812 */ /* 0x000fe200078ec0ff */
[----:B------:R-:W-:Y:S05]  /*6e40*/  WARPSYNC.ALL ;  /* 0x0000000000007948 */ /* 0x000fea0003800000 */
[----:B------:R-:W-:Y:S01]  /*6e50*/  R2UR UR4, R25 ;  /* 0x00000000190472ca */ /* 0x000fe200000e0000 */
[----:B------:R-:W-:Y:S01]  /*6e60*/  BSSY.RECONVERGENT B0, `(.L_x_120) ;  /* 0x000005d000007945 */ /* 0x000fe20003800200 */
[----:B------:R-:W-:Y:S02]  /*6e70*/  LOP3.LUT R21, R49, 0xffffe000, RZ, 0xc0, !PT ;  /* 0xffffe00031157812 */ /* 0x000fe400078ec0ff */
[----:B------:R-:W-:Y:S02]  /*6e80*/  LOP3.LUT R26, R50, 0xffffe000, RZ, 0xc0, !PT ;  /* 0xffffe000321a7812 */ /* 0x000fe400078ec0ff */
[----:B------:R-:W-:Y:S02]  /*6e90*/  LOP3.LUT R33, R44, 0xffffe000, RZ, 0xc0, !PT ;  /* 0xffffe0002c217812 */ /* 0x000fe400078ec0ff */
[----:B------:R-:W-:Y:S05]  /*6ea0*/  ISETP.NE.AND P0, PT, R71, RZ, PT ;  /* 0x000000ff4700720c */ /* 0x000fea0003f05270 */
[----:B------:R-:W1:Y:S02]  /*6eb0*/  LDTM.x16 R4, tmem[UR4] ;  /* 0x00000004000479ee */ /* 0x000e640008240000 */
[C---:B-1-3--:R-:W-:Y:S01]  /*6ec0*/  FMUL R0, R24.reuse, R4 ;  /* 0x0000000418007220 */ /* 0x04afe20000400000 */
[C---:B------:R-:W-:Y:S01]  /*6ed0*/  FMUL R2, R24.reuse, R5 ;  /* 0x0000000518027220 */ /* 0x040fe20000400000 */
[C---:B------:R-:W-:Y:S01]  /*6ee0*/  FMUL R3, R24.reuse, R6 ;  /* 0x0000000618037220 */ /* 0x040fe20000400000 */
[----:B------:R-:W-:Y:S01]  /*6ef0*/  FMUL R7, R24, R7 ;  /* 0x0000000718077220 */ /* 0x000fe20000400000 */
[----:B------:R-:W-:Y:S01]  /*6f00*/  FFMA R28, R27, R20, R0 ;  /* 0x000000141b1c7223 */ /* 0x000fe20000000000 */
[----:B------:R-:W-:Y:S01]  /*6f10*/  LOP3.LUT R20, R51, 0xffffe000, RZ, 0xc0, !PT ;  /* 0xffffe00033147812 */ /* 0x000fe200078ec0ff */
[C---:B------:R-:W-:Y:S01]  /*6f20*/  FFMA R29, R27.reuse, R21, R2 ;  /* 0x000000151b1d7223 */ /* 0x040fe20000000002 */
[----:B------:R-:W-:Y:S01]  /*6f30*/  LOP3.LUT R21, R46, 0xffffe000, RZ, 0xc0, !PT ;  /* 0xffffe0002e157812 */ /* 0x000fe200078ec0ff */
[----:B------:R-:W-:Y:S01]  /*6f40*/  FFMA R30, R27, R26, R3 ;  /* 0x0000001a1b1e7223 */ /* 0x000fe20000000003 */
[----:B------:R-:W-:Y:S01]  /*6f50*/  LOP3.LUT R26, R45, 0xffffe000, RZ, 0xc0, !PT ;  /* 0xffffe0002d1a7812 */ /* 0x000fe200078ec0ff */
[----:B------:R-:W-:Y:S01]  /*6f60*/  FFMA R31, R27, R20, R7 ;  /* 0x000000141b1f7223 */ /* 0x000fe20000000007 */
[----:B------:R-:W-:Y:S01]  /*6f70*/  LOP3.LUT R20, R47, 0xffffe000, RZ, 0xc0, !PT ;  /* 0xffffe0002f147812 */ /* 0x000fe200078ec0ff */
[C---:B------:R-:W-:Y:S01]  /*6f80*/  FMUL R4, R24.reuse, R8 ;  /* 0x0000000818047220 */ /* 0x040fe20000400000 */
[----:B------:R-:W-:Y:S01]  /*6f90*/  F2FP.TF32.F32.PACK_B R28, R28 ;  /* 0x0000001cff1c723e */ /* 0x000fe200024050ff */
[C---:B------:R-:W-:Y:S01]  /*6fa0*/  FMUL R5, R24.reuse, R9 ;  /* 0x0000000918057220 */ /* 0x040fe20000400000 */
[----:B------:R-:W-:Y:S01]  /*6fb0*/  F2FP.TF32.F32.PACK_B R29, R29 ;  /* 0x0000001dff1d723e */ /* 0x000fe200024050ff */
[C---:B------:R-:W-:Y:S01]  /*6fc0*/  FMUL R6, R24.reuse, R10 ;  /* 0x0000000a18067220 */ /* 0x040fe20000400000 */
[----:B------:R-:W-:Y:S01]  /*6fd0*/  FMUL R11, R24, R11 ;  /* 0x0000000b180b7220 */ /* 0x000fe20000400000 */
[----:B------:R-:W-:Y:S01]  /*6fe0*/  F2FP.TF32.F32.PACK_B R30, R30 ;  /* 0x0000001eff1e723e */ /* 0x000fe200024050ff */
[C---:B------:R-:W-:Y:S01]  /*6ff0*/  FFMA R4, R27.reuse, R33, R4 ;  /* 0x000000211b047223 */ /* 0x040fe20000000004 */
[----:B------:R-:W-:Y:S01]  /*7000*/  F2FP.TF32.F32.PACK_B R31, R31 ;  /* 0x0000001fff1f723e */ /* 0x000fe200024050ff */
[C---:B------:R-:W-:Y:S01]  /*7010*/  FFMA R5, R27.reuse, R26, R5 ;  /* 0x0000001a1b057223 */ /* 0x040fe20000000005 */
[C---:B------:R-:W-:Y:S01]  /*7020*/  FFMA R6, R27.reuse, R21, R6 ;  /* 0x000000151b067223 */ /* 0x040fe20000000006 */
[----:B------:R-:W-:Y:S01]  /*7030*/  FFMA R7, R27, R20, R11 ;  /* 0x000000141b077223 */ /* 0x000fe2000000000b */
[----:B------:R-:W-:Y:S01]  /*7040*/  LOP3.LUT R33, R40, 0xffffe000, RZ, 0xc0, !PT ;  /* 0xffffe00028217812 */ /* 0x000fe200078ec0ff */
[----:B------:R1:W-:Y:S01]  /*7050*/  STS.128 [R69], R28 ;  /* 0x0000001c45007388 */ /* 0x0003e20000000c00 */
[----:B------:R-:W-:Y:S01]  /*7060*/  LOP3.LUT R26, R41, 0xffffe000, RZ, 0xc0, !PT ;  /* 0xffffe000291a7812 */ /* 0x000fe200078ec0ff */
[C---:B------:R-:W-:Y:S01]  /*7070*/  FMUL R8, R24.reuse, R12 ;  /* 0x0000000c18087220 */ /* 0x040fe20000400000 */
[----:B------:R-:W-:Y:S01]  /*7080*/  FMUL R9, R24, R13 ;  /* 0x0000000d18097220 */ /* 0x000fe20000400000 */
[----:B------:R-:W-:Y:S01]  /*7090*/  LOP3.LUT R21, R42, 0xffffe000, RZ, 0xc0, !PT ;  /* 0xffffe0002a157812 */ /* 0x000fe200078ec0ff */
[C---:B------:R-:W-:Y:S01]  /*70a0*/  FMUL R10, R24.reuse, R14 ;  /* 0x0000000e180a7220 */ /* 0x040fe20000400000 */
[----:B------:R-:W-:Y:S01]  /*70b0*/  LOP3.LUT R20, R43, 0xffffe000, RZ, 0xc0, !PT ;  /* 0xffffe0002b147812 */ /* 0x000fe200078ec0ff */
[----:B------:R-:W-:Y:S01]  /*70c0*/  FMUL R15, R24, R15 ;  /* 0x0000000f180f7220 */ /* 0x000fe20000400000 */
[----:B------:R-:W-:Y:S01]  /*70d0*/  F2FP.TF32.F32.PACK_B R4, R4 ;  /* 0x00000004ff04723e */ /* 0x000fe200024050ff */
[C---:B------:R-:W-:Y:S01]  /*70e0*/  FFMA R8, R27.reuse, R33, R8 ;  /* 0x000000211b087223 */ /* 0x040fe20000000008 */
[----:B------:R-:W-:Y:S01]  /*70f0*/  F2FP.TF32.F32.PACK_B R5, R5 ;  /* 0x00000005ff05723e */ /* 0x000fe200024050ff */
[C---:B------:R-:W-:Y:S01]  /*7100*/  FFMA R9, R27.reuse, R26, R9 ;  /* 0x0000001a1b097223 */ /* 0x040fe20000000009 */
[----:B------:R-:W-:Y:S01]  /*7110*/  F2FP.TF32.F32.PACK_B R6, R6 ;  /* 0x00000006ff06723e */ /* 0x000fe200024050ff */
[C---:B------:R-:W-:Y:S01]  /*7120*/  FFMA R10, R27.reuse, R21, R10 ;  /* 0x000000151b0a7223 */ /* 0x040fe2000000000a */
[----:B------:R-:W-:Y:S01]  /*7130*/  F2FP.TF32.F32.PACK_B R7, R7 ;  /* 0x00000007ff07723e */ /* 0x000fe200024050ff */
[----:B------:R-:W-:Y:S01]  /*7140*/  FFMA R11, R27, R20, R15 ;  /* 0x000000141b0b7223 */ /* 0x000fe2000000000f */
[----:B------:R-:W-:Y:S01]  /*7150*/  LOP3.LUT R33, R36, 0xffffe000, RZ, 0xc0, !PT ;  /* 0xffffe00024217812 */ /* 0x000fe200078ec0ff */
[C---:B------:R-:W-:Y:S01]  /*7160*/  FMUL R12, R24.reuse, R16 ;  /* 0x00000010180c7220 */ /* 0x040fe20000400000 */
[----:B------:R-:W-:Y:S01]  /*7170*/  LOP3.LUT R26, R37, 0xffffe000, RZ, 0xc0, !PT ;  /* 0xffffe000251a7812 */ /* 0x000fe200078ec0ff */
[----:B------:R1:W-:Y:S01]  /*7180*/  STS.128 [R68+0x10], R4 ;  /* 0x0000100444007388 */ /* 0x0003e20000000c00 */
        /* <DEDUP_REMOVED lines=13> */
[----:B------:R-:W-:Y:S02]  /*7260*/  F2FP.TF32.F32.PACK_B R12, R12 ;  /* 0x0000000cff0c723e */ /* 0x000fe400024050ff */
[----:B------:R-:W-:Y:S01]  /*7270*/  F2FP.TF32.F32.PACK_B R13, R13 ;  /* 0x0000000dff0d723e */ /* 0x000fe200024050ff */
[----:B------:R1:W-:Y:S01]  /*7280*/  STS.128 [R67+0x20], R8 ;  /* 0x0000200843007388 */ /* 0x0003e20000000c00 */
[----:B------:R-:W-:Y:S02]  /*7290*/  F2FP.TF32.F32.PACK_B R14, R14 ;  /* 0x0000000eff0e723e */ /* 0x000fe400024050ff */
[----:B------:R-:W-:Y:S05]  /*72a0*/  F2FP.TF32.F32.PACK_B R15, R15 ;  /* 0x0000000fff0f723e */ /* 0x000fea00024050ff */
[----:B------:R1:W-:Y:S01]  /*72b0*/  STS.128 [R63+0x30], R12 ;  /* 0x0000300c3f007388 */ /* 0x0003e20000000c00 */
[----:B------:R-:W-:Y:S01]  /*72c0*/  @!PT LDS RZ, [RZ] ;  /* 0x00000000fffff984 */ /* 0x000fe20000000800 */
[----:B------:R-:W-:Y:S01]  /*72d0*/  @!PT LDS RZ, [RZ] ;  /* 0x00000000fffff984 */ /* 0x000fe20000000800 */
[----:B------:R-:W-:Y:S01]  /*72e0*/  @!PT LDS RZ, [RZ] ;  /* 0x00000000fffff984 */ /* 0x000fe20000000800 */
[----:B------:R-:W-:Y:S01]  /*72f0*/  @!PT LDS RZ, [RZ] ;  /* 0x00000000fffff984 */ /* 0x000fe20000000800 */
[----:B------:R3:W-:Y:S07]  /*7300*/  MEMBAR.ALL.CTA ;  /* 0x0000000000007992 */ /* 0x0007ee0000008000 */
[----:B---3--:R-:W3:Y:S02]  /*7310*/  FENCE.VIEW.ASYNC.S ;  /* 0x00000000000073c6 */ /* 0x008ee40000000000 */
[----:B---3--:R-:W-:Y:S06]  /*7320*/  BAR.SYNC.DEFER_BLOCKING 0x1, 0x80 ;  /* 0x0042000000007b1d */ /* 0x008fec0000010000 */
[----:B------:R-:W-:Y:S05]  /*7330*/  @P0 BRA `(.L_x_121) ;  /* 0x00000000003c0947 */ /* 0x000fea0003800000 */
[----:B------:R-:W3:Y:S01]  /*7340*/  LDCU.64 UR6, c[0x0][0x348] ;  /* 0x00006900ff0677ac */ /* 0x000ee20008000a00 */
[----:B------:R-:W-:Y:S01]  /*7350*/  UIADD3 UR4, UPT, UPT, UR43, 0x200, URZ ;  /* 0x000002002b047890 */ /* 0x000fe2000fffe0ff */
[----:B------:R-:W-:Y:S01]  /*7360*/  UMOV UR51, UR36 ;  /* 0x0000002400337c82 */ /* 0x000fe20008000000 */
[----:B------:R-:W-:Y:S02]  /*7370*/  UIADD3 UR9, UPT, UPT, UR49, 0x40, URZ ;  /* 0x0000004031097890 */ /* 0x000fe4000fffe0ff */
[----:B------:R-:W-:Y:S02]  /*7380*/  UIADD3 UR8, UPT, UPT, UR43, 0x1200, URZ ;  /* 0x000012002b087890 */ /* 0x000fe4000fffe0ff */
[----:B------:R-:W-:Y:S01]  /*7390*/  MOV R60, UR4 ;  /* 0x00000004003c7c02 */ /* 0x000fe20008000f00 */
[----:B------:R-:W-:Y:S01]  /*73a0*/  UMOV UR10, UR50 ;  /* 0x00000032000a7c82 */ /* 0x000fe20008000000 */
[----:B------:R-:W-:Y:S02]  /*73b0*/  UMOV UR11, UR36 ;  /* 0x00000024000b7c82 */ /* 0x000fe40008000000 */
[----:B------:R-:W-:Y:S01]  /*73c0*/  R2UR UR48, R60 ;  /* 0x000000003c3072ca */ /* 0x000fe200000e0000 */
[----:B---3--:R-:W-:Y:S04]  /*73d0*/  UIADD3 UR4, UP0, UPT, UR6, 0x680, URZ ;  /* 0x0000068006047890 */ /* 0x008fe8000ff1e0ff */
[----:B------:R-:W-:Y:S09]  /*73e0*/  UIADD3.X UR5, UPT, UPT, URZ, UR7, URZ, UP0, !UPT ;  /* 0x00000007ff057290 */ /* 0x000ff200087fe4ff */
[----:B------:R3:W-:Y:S01]  /*73f0*/  UTMASTG.3D [UR48], [UR4] ;  /* 0x00000030040073b5 */ /* 0x0007e20008010000 */
[----:B------:R3:W-:Y:S01]  /*7400*/  UTMASTG.3D [UR8], [UR4] ;  /* 0x00000008040073b5 */ /* 0x0007e20008010000 */
[----:B------:R0:W-:Y:S01]  /*7410*/  UTMACMDFLUSH ;  /* 0x00000000000079b7 */ /* 0x0001e20000000000 */
[----:B---3--:R-:W-:Y:S04]  /*7420*/  DEPBAR.LE SB0, 0x1 ;  /* 0x000080400000791a */ /* 0x008fe80000000000 */
.L_x_121:
[----:B------:R-:W-:Y:S05]  /*7430*/  BSYNC.RECONVERGENT B0 ;  /* 0x0000000000007941 */ /* 0x000fea0003800200 */
.L_x_120:
[----:B------:R-:W-:Y:S01]  /*7440*/  BAR.SYNC.DEFER_BLOCKING 0x1, 0x80 ;  /* 0x0042000000007b1d */ /* 0x000fe20000010000 */
[----:B------:R-:W-:Y:S01]  /*7450*/  ISETP.NE.AND P1, PT, R74, RZ, PT ;  /* 0x000000ff4a00720c */ /* 0x000fe20003f25270 */
[----:B------:R-:W-:Y:S01]  /*7460*/  UISETP.NE.AND UP0, UPT, UR52, URZ, UPT ;  /* 0x000000ff3400728c */ /* 0x000fe2000bf05270 */
[----:B------:R-:W-:Y:S11]  /*7470*/  LEA R3, R34, UR43, 0x3 ;  /* 0x0000002b22037c11 */ /* 0x000ff6000f8e18ff */
[----:B------:R-:W-:Y:S01]  /*7480*/  @P1 SHF.L.U32 R2, R66, 0x1f, RZ ;  /* 0x0000001f42021819 */ /* 0x000fe200000006ff */
[----:B------:R-:W-:Y:S06]  /*7490*/  BRA.U !UP0, `(.L_x_122) ;  /* 0x0000000108247547 */ /* 0x000fec000b800000 */
[----:B-1----:R-:W-:Y:S01]  /*74a0*/  IMAD.U32 R5, RZ, RZ, UR46 ;  /* 0x0000002eff057e24 */ /* 0x002fe2000f8e00ff */
[----:B------:R-:W-:Y:S01]  /*74b0*/  MOV R0, UR47 ;  /* 0x0000002f00007c02 */ /* 0x000fe20008000f00 */
[----:B------:R-:W-:Y:S03]  /*74c0*/  UIADD3 UR4, UPT, UPT, UR46, 0x1, URZ ;  /* 0x000000012e047890 */ /* 0x000fe6000fffe0ff */
[----:B------:R-:W-:Y:S01]  /*74d0*/  @P1 LEA R5, R5, UR43, 0x3 ;  /* 0x0000002b05051c11 */ /* 0x000fe2000f8e18ff */
[----:B------:R-:W-:Y:S04]  /*74e0*/  UISETP.NE.AND UP0, UPT, UR4, 0x4, UPT ;  /* 0x000000040400788c */ /* 0x000fe8000bf05270 */
[----:B------:R-:W-:Y:S01]  /*74f0*/  @P1 VIADD R5, R5, 0x60 ;  /* 0x0000006005051836 */ /* 0x000fe20000000000 */
[----:B------:R-:W-:Y:S04]  /*7500*/  USEL UR46, UR4, URZ, UP0 ;  /* 0x000000ff042e7287 */ /* 0x000fe80008000000 */
[----:B------:R-:W-:Y:S04]  /*7510*/  @P1 PRMT R0, R0, 0x654, R5 ;  /* 0x0000065400001816 */ /* 0x000fe80000000005 */
[----:B------:R3:W-:Y:S04]  /*7520*/  @P1 SYNCS.ARRIVE.TRANS64.RED.A1T0 RZ, [R0+URZ], RZ ;  /* 0x000000ff00ff19a7 */ /* 0x0007e800081004ff */
.L_x_122:
[----:B------:R-:W4:Y:S01]  /*7530*/  @P1 SYNCS.PHASECHK.TRANS64.TRYWAIT P0, [R3+URZ+0x40], R2 ;  /* 0x00004002030015a7 */ /* 0x000f2200080011ff */
[----:B------:R-:W-:Y:S01]  /*7540*/  BSSY B1, `(.L_x_123) ;  /* 0x0000016000017945 */ /* 0x000fe20003800000 */
[----:B----4-:R-:W-:Y:S03]  /*7550*/  @P1 SEL R35, RZ, 0x1, !P0 ;  /* 0x00000001ff231807 */ /* 0x010fe60004000000 */
[----:B------:R-:W-:Y:S05]  /*7560*/  @!P1 BRA `(.L_x_124) ;  /* 0x00000000004c9947 */ /* 0x000fea0003800000 */
[----:B------:R-:W-:Y:S01]  /*7570*/  ISETP.NE.AND P0, PT, R35, RZ, PT ;  /* 0x000000ff2300720c */ /* 0x000fe20003f05270 */
[----:B------:R-:W-:Y:S01]  /*7580*/  BSSY B0, `(.L_x_125) ;  /* 0x000000b000007945 */ /* 0x000fe20003800000 */
[----:B------:R-:W-:Y:S11]  /*7590*/  ISETP.NE.AND P1, PT, R76, RZ, PT ;  /* 0x000000ff4c00720c */ /* 0x000ff60003f25270 */
[----:B------:R-:W-:Y:S02]  /*75a0*/  @!UPT UIADD3 URZ, UPT, UPT, URZ, URZ, URZ ;  /* 0x000000fffffff290 */ /* 0x000fe4000fffe0ff */
[C---:B-1----:R-:W-:Y:S01]  /*75b0*/  @P1 IMAD R6, R34.reuse, 0x2000, R69 ;  /* 0x0000200022061824 */ /* 0x042fe200078e0245 */
[C---:B------:R-:W-:Y:S01]  /*75c0*/  @P1 LEA R4, R34.reuse, R67, 0xd ;  /* 0x0000004322041211 */ /* 0x040fe200078e68ff */
[C---:B------:R-:W-:Y:S02]  /*75d0*/  @P1 IMAD R5, R34.reuse, 0x2000, R68 ;  /* 0x0000200022051824 */ /* 0x040fe400078e0244 */
[----:B------:R-:W-:Y:S01]  /*75e0*/  @P1 IMAD R2, R34, 0x2000, R63 ;  /* 0x0000200022021824 */ /* 0x000fe200078e023f */
[----:B------:R-:W-:Y:S06]  /*75f0*/  @P0 BRA `(.L_x_126) ;  /* 0x00000000000c0947 */ /* 0x000fec0003800000 */
[----:B---3--:R-:W-:Y:S04]  /*7600*/  SHF.L.U32 R0, R66, 0x1f, RZ ;  /* 0x0000001f42007819 */ /* 0x008fe800000006ff */
[----:B------:R-:W1:Y:S02]  /*7610*/  SYNCS.PHASECHK.TRANS64.TRYWAIT P0, [R3+URZ+0x40], R0 ;  /* 0x00004000030075a7 */ /* 0x000e6400080011ff */
[----:B-1----:R-:W-:Y:S05]  /*7620*/  @!P0 BRA `(.L_x_127) ;  /* 0x0000002800c48947 */ /* 0x002fea0003800000 */
.L_x_126:
[----:B------:R-:W-:Y:S05]  /*7630*/  BSYNC B0 ;  /* 0x0000000000007941 */ /* 0x000fea0003800000 */
.L_x_125:
[----:B------:R-:W-:Y:S02]  /*7640*/  ISETP.NE.AND P0, PT, R76, RZ, PT ;  /* 0x000000ff4c00720c */ /* 0x000fe40003f05270 */
[----:B------:R-:W-:Y:S11]  /*7650*/  IADD3 R34, PT, PT, R34, 0x1, RZ ;  /* 0x0000000122227810 */ /* 0x000ff60007ffe0ff */
[----:B------:R4:W1:Y:S04]  /*7660*/  @P0 LDS.128 R48, [R6] ;  /* 0x0000000006300984 */ /* 0x0008680000000c00 */
[----:B------:R4:W1:Y:S04]  /*7670*/  @P0 LDS.128 R44, [R5+0x10] ;  /* 0x00001000052c0984 */ /* 0x0008680000000c00 */
[----:B------:R4:W1:Y:S04]  /*7680*/  @P0 LDS.128 R40, [R4+0x20] ;  /* 0x0000200004280984 */ /* 0x0008680000000c00 */
[----:B------:R4:W1:Y:S02]  /*7690*/  @P0 LDS.128 R36, [R2+0x30] ;  /* 0x0000300002240984 */ /* 0x0008640000000c00 */
.L_x_124:
[----:B------:R-:W-:Y:S05]  /*76a0*/  BSYNC B1 ;  /* 0x0000000000017941 */ /* 0x000fea0003800000 */
.L_x_123:
[----:B-1-3--:R-:W-:Y:S05]  /*76b0*/  VIADD R0, R25, 0x10 ;  /* 0x0000001019007836 */ /* 0x00afea0000000000 */
[----:B------:R-:W-:Y:S04]  /*76c0*/  SHF.R.U32.HI R0, RZ, 0x15, R0 ;  /* 0x00000015ff007819 */ /* 0x000fe80000011600 */
[----:B------:R-:W-:Y:S11]  /*76d0*/  LOP3.LUT P0, RZ, R0, 0x3, R57, 0x48, !PT ;  /* 0x0000000300ff7812 */ /* 0x000ff60007804839 */
[----:B------:R-:W-:Y:S02]  /*76e0*/  @!UPT UIADD3 URZ, UPT, UPT, URZ, URZ, URZ ;  /* 0x000000fffffff290 */ /* 0x000fe4000fffe0ff */
[----:B------:R-:W-:Y:S05]  /*76f0*/  @!P0 BRA `(.L_x_128) ;  /* 0x0000000000408947 */ /* 0x000fea0003800000 */
[----:B------:R-:W1:Y:S01]  /*7700*/  LDCU.64 UR8, c[0x4][0x70] ;  /* 0x01000e00ff0877ac */ /* 0x000e620008000a00 */
[----:B------:R-:W-:Y:S01]  /*7710*/  MOV R3, 0x0 ;  /* 0x0000000000037802 */ /* 0x000fe20000000f00 */
[----:B------:R-:W-:Y:S02]  /*7720*/  HFMA2 R12, -RZ, RZ, 0, 5.9604644775390625e-08 ;  /* 0x00000001ff0c7431 */ /* 0x000fe400000001ff */
[----:B------:R-:W-:Y:S02]  /*7730*/  IMAD.MOV.U32 R8, RZ, RZ, 0x192 ;  /* 0x00000192ff087424 */ /* 0x000fe400078e00ff */
[----:B------:R-:W-:Y:S01]  /*7740*/  IMAD.MOV.U32 R13, RZ, RZ, RZ ;  /* 0x000000ffff0d7224 */ /* 0x000fe200078e00ff */
[----:B------:R-:W3:Y:S01]  /*7750*/  LDCU.64 UR6, c[0x4][0x78] ;  /* 0x01000f00ff0677ac */ /* 0x000ee20008000a00 */
[----:B----4-:R-:W4:Y:S01]  /*7760*/  LDC.64 R2, c[0x4][R3] ;  /* 0x0100000003027b82 */ /* 0x010f220000000a00 */
[----:B------:R-:W5:Y:S01]  /*7770*/  LDCU.64 UR4, c[0x4][0x10] ;  /* 0x01000200ff0477ac */ /* 0x000f620008000a00 */
[----:B-1----:R-:W-:Y:S01]  /*7780*/  MOV R5, UR9 ;  /* 0x0000000900057c02 */ /* 0x002fe20008000f00 */
[----:B------:R-:W-:Y:S01]  /*7790*/  IMAD.U32 R4, RZ, RZ, UR8 ;  /* 0x00000008ff047e24 */ /* 0x000fe2000f8e00ff */
[----:B---3--:R-:W-:Y:S01]  /*77a0*/  MOV R7, UR7 ;  /* 0x0000000700077c02 */ /* 0x008fe20008000f00 */
[----:B------:R-:W-:Y:S01]  /*77b0*/  IMAD.U32 R6, RZ, RZ, UR6 ;  /* 0x00000006ff067e24 */ /* 0x000fe2000f8e00ff */
[----:B-----5:R-:W-:Y:S01]  /*77c0*/  MOV R11, UR5 ;  /* 0x00000005000b7c02 */ /* 0x020fe20008000f00 */
[----:B------:R-:W-:Y:S02]  /*77d0*/  IMAD.U32 R10, RZ, RZ, UR4 ;  /* 0x00000004ff0a7e24 */ /* 0x000fe4000f8e00ff */
[----:B------:R-:W-:Y:S07]  /*77e0*/  LEPC R20, `(.L_x_128) ;  /* 0x000000001014794e */ /* 0x000fee0000000000 */
[----:B--2-4-:R-:W-:Y:S05]  /*77f0*/  CALL.ABS.NOINC R2 ;  /* 0x0000000002007343 */ /* 0x014fea0003c00000 */
.L_x_128:
[----:B------:R-:W-:Y:S01]  /*7800*/  ISETP.NE.AND P6, PT, R74, RZ, PT ;  /* 0x000000ff4a00720c */ /* 0x000fe20003fc5270 */
[----:B------:R-:W-:Y:S05]  /*7810*/  WARPSYNC.ALL ;  /* 0x0000000000007948 */ /* 0x000fea0003800000 */
[----:B------:R-:W-:Y:S01]  /*7820*/  R2UR UR4, R25 ;  /* 0x00000000190472ca */ /* 0x000fe200000e0000 */
[----:B------:R-:W-:Y:S01]  /*7830*/  IMAD.U32 R77, RZ, RZ, UR46 ;  /* 0x0000002eff4d7e24 */ /* 0x000fe2000f8e00ff */
[----:B------:R-:W-:Y:S01]  /*7840*/  LOP3.LUT R20, R48, 0xffffe000, RZ, 0xc0, !PT ;  /* 0xffffe00030147812 */ /* 0x000fe200078ec0ff */
[----:B------:R-:W-:Y:S01]  /*7850*/  BSSY.RECONVERGENT B0, `(.L_x_129) ;  /* 0x0000063000007945 */ /* 0x000fe20003800200 */
[----:B------:R-:W-:Y:S02]  /*7860*/  LOP3.LUT R21, R49, 0xffffe000, RZ, 0xc0, !PT ;  /* 0xffffe00031157812 */ /* 0x000fe400078ec0ff */
[----:B------:R-:W-:Y:S02]  /*7870*/  LOP3.LUT R26, R51, 0xffffe000, RZ, 0xc0, !PT ;  /* 0xffffe000331a7812 */ /* 0x000fe400078ec0ff */
[----:B------:R-:W-:Y:S01]  /*7880*/  @P6 LEA R0, R77, UR43, 0x3 ;  /* 0x0000002b4d006c11 */ /* 0x000fe2000f8e18ff */
[----:B------:R-:W-:Y:S01]  /*7890*/  IMAD.U32 R77, RZ, RZ, UR47 ;  /* 0x0000002fff4d7e24 */ /* 0x000fe2000f8e00ff */
[----:B------:R-:W-:Y:S02]  /*78a0*/  LOP3.LUT R33, R44, 0xffffe000, RZ, 0xc0, !PT ;  /* 0xffffe0002c217812 */ /* 0x000fe400078ec0ff */
[----:B------:R-:W-:Y:S01]  /*78b0*/  LOP3.LUT R32, R45, 0xffffe000, RZ, 0xc0, !PT ;  /* 0xffffe0002d207812 */ /* 0x000fe200078ec0ff */
[----:B----4-:R-:W1:Y:S01]  /*78c0*/  LDTM.x16 R4, tmem[UR4+0x10] ;  /* 0x00001004000479ee */ /* 0x010e620008240000 */
[----:B------:R-:W-:Y:S01]  /*78d0*/  ISETP.NE.AND P0, PT, R71, RZ, PT ;  /* 0x000000ff4700720c */ /* 0x000fe20003f05270 */
[----:B------:R-:W-:Y:S05]  /*78e0*/  @P6 VIADD R0, R0, 0x60 ;  /* 0x0000006000006836 */ /* 0x000fea0000000000 */
[----:B------:R-:W-:Y:S01]  /*78f0*/  @P6 PRMT R77, R77, 0x654, R0 ;  /* 0x000006544d4d6816 */ /* 0x000fe20000000000 */
[C---:B-1----:R-:W-:Y:S01]  /*7900*/  FMUL R0, R24.reuse, R4 ;  /* 0x0000000418007220 */ /* 0x042fe20000400000 */
[C---:B------:R-:W-:Y:S01]  /*7910*/  FMUL R2, R24.reuse, R5 ;  /* 0x0000000518027220 */ /* 0x040fe20000400000 */
[C---:B------:R-:W-:Y:S01]  /*7920*/  FMUL R3, R24.reuse, R6 ;  /* 0x0000000618037220 */ /* 0x040fe20000400000 */
[----:B------:R-:W-:Y:S01]  /*7930*/  FMUL R7, R24, R7 ;  /* 0x0000000718077220 */ /* 0x000fe20000400000 */
[C---:B------:R-:W-:Y:S01]  /*7940*/  FFMA R28, R27.reuse, R20, R0 ;  /* 0x000000141b1c7223 */ /* 0x040fe20000000000 */
[----:B------:R-:W-:Y:S01]  /*7950*/  LOP3.LUT R20, R50, 0xffffe000, RZ, 0xc0, !PT ;  /* 0xffffe00032147812 */ /* 0x000fe200078ec0ff */
[C---:B------:R-:W-:Y:S01]  /*7960*/  FFMA R29, R27.reuse, R21, R2 ;  /* 0x000000151b1d7223 */ /* 0x040fe20000000002 */
[----:B------:R-:W-:Y:S01]  /*7970*/  LOP3.LUT R21, R40, 0xffffe000, RZ, 0xc0, !PT ;  /* 0xffffe00028157812 */ /* 0x000fe200078ec0ff */
[----:B------:R-:W-:Y:S01]  /*7980*/  FMUL R4, R24, R8 ;  /* 0x0000000818047220 */ /* 0x000fe20000400000 */
[----:B------:R-:W-:Y:S01]  /*7990*/  F2FP.TF32.F32.PACK_B R28, R28 ;  /* 0x0000001cff1c723e */ /* 0x000fe200024050ff */
[C---:B------:R-:W-:Y:S01]  /*79a0*/  FFMA R30, R27.reuse, R20, R3 ;  /* 0x000000141b1e7223 */ /* 0x040fe20000000003 */
        /* <DEDUP_REMOVED lines=8> */
[----:B------:R-:W-:Y:S01]  /*7a30*/  F2FP.TF32.F32.PACK_B R31, R31 ;  /* 0x0000001fff1f723e */ /* 0x000fe200024050ff */
[C---:B------:R-:W-:Y:S01]  /*7a40*/  FFMA R4, R27.reuse, R33, R4 ;  /* 0x000000211b047223 */ /* 0x040fe20000000004 */
[C---:B------:R-:W-:Y:S01]  /*7a50*/  FFMA R5, R27.reuse, R32, R5 ;  /* 0x000000201b057223 */ /* 0x040fe20000000005 */
[C---:B------:R-:W-:Y:S01]  /*7a60*/  FFMA R6, R27.reuse, R20, R6 ;  /* 0x000000141b067223 */ /* 0x040fe20000000006 */
[----:B------:R-:W-:Y:S01]  /*7a70*/  FFMA R7, R27, R26, R11 ;  /* 0x0000001a1b077223 */ /* 0x000fe2000000000b */
[----:B------:R1:W-:Y:S01]  /*7a80*/  STS.128 [R69+0x2000], R28 ;  /* 0x0020001c45007388 */ /* 0x0003e20000000c00 */
[----:B------:R-:W-:Y:S01]  /*7a90*/  LOP3.LUT R32, R41, 0xffffe000, RZ, 0xc0, !PT ;  /* 0xffffe00029207812 */ /* 0x000fe200078ec0ff */
[----:B------:R-:W-:Y:S01]  /*7aa0*/  FMUL R8, R24, R12 ;  /* 0x0000000c18087220 */ /* 0x000fe20000400000 */
[----:B------:R-:W-:Y:S01]  /*7ab0*/  LOP3.LUT R33, R42, 0xffffe000, RZ, 0xc0, !PT ;  /* 0xffffe0002a217812 */ /* 0x000fe200078ec0ff */
[C---:B------:R-:W-:Y:S01]  /*7ac0*/  FMUL R9, R24.reuse, R13 ;  /* 0x0000000d18097220 */ /* 0x040fe20000400000 */
[----:B------:R-:W-:Y:S01]  /*7ad0*/  LOP3.LUT R20, R43, 0xffffe000, RZ, 0xc0, !PT ;  /* 0xffffe0002b147812 */ /* 0x000fe200078ec0ff */
[C---:B------:R-:W-:Y:S01]  /*7ae0*/  FMUL R10, R24.reuse, R14 ;  /* 0x0000000e180a7220 */ /* 0x040fe20000400000 */
        /* <DEDUP_REMOVED lines=30> */
[----:B------:R-:W-:Y:S02]  /*7cd0*/  F2FP.TF32.F32.PACK_B R15, R15 ;  /* 0x0000000fff0f723e */ /* 0x000fe400024050ff */
[----:B------:R-:W-:Y:S02]  /*7ce0*/  LEA R0, R34, UR43, 0x3 ;  /* 0x0000002b22007c11 */ /* 0x000fe4000f8e18ff */
[----:B------:R-:W-:Y:S01]  /*7cf0*/  @P6 SHF.L.U32 R3, R66, 0x1f, RZ ;  /* 0x0000001f42036819 */ /* 0x000fe200000006ff */
        /* <DEDUP_REMOVED lines=10> */
[----:B------:R-:W-:Y:S02]  /*7da0*/  UIADD3 UR13, UPT, UPT, UR49, 0x10, URZ ;  /* 0x00000010310d7890 */ /* 0x000fe4000fffe0ff */
[----:B------:R-:W-:Y:S01]  /*7db0*/  UIADD3 UR12, UPT, UPT, UR43, 0x2200, URZ ;  /* 0x000022002b0c7890 */ /* 0x000fe2000fffe0ff */
[----:B------:R-:W-:Y:S01]  /*7dc0*/  UMOV UR14, UR50 ;  /* 0x00000032000e7c82 */ /* 0x000fe20008000000 */
[----:B------:R-:W-:Y:S01]  /*7dd0*/  UMOV UR15, UR36 ;  /* 0x00000024000f7c82 */ /* 0x000fe20008000000 */
[----:B------:R-:W-:Y:S02]  /*7de0*/  UIADD3 UR9, UPT, UPT, UR49, 0x50, URZ ;  /* 0x0000005031097890 */ /* 0x000fe4000fffe0ff */
[----:B------:R-:W-:Y:S01]  /*7df0*/  UIADD3 UR8, UPT, UPT, UR43, 0x3200, URZ ;  /* 0x000032002b087890 */ /* 0x000fe2000fffe0ff */
[----:B------:R-:W-:Y:S01]  /*7e00*/  UMOV UR10, UR50 ;  /* 0x00000032000a7c82 */ /* 0x000fe20008000000 */
[----:B------:R-:W-:Y:S01]  /*7e10*/  UMOV UR11, UR36 ;  /* 0x00000024000b7c82 */ /* 0x000fe20008000000 */
[----:B---3--:R-:W-:Y:S04]  /*7e20*/  UIADD3 UR4, UP0, UPT, UR6, 0x680, URZ ;  /* 0x0000068006047890 */ /* 0x008fe8000ff1e0ff */
[----:B------:R-:W-:Y:S09]  /*7e30*/  UIADD3.X UR5, UPT, UPT, URZ, UR7, URZ, UP0, !UPT ;  /* 0x00000007ff057290 */ /* 0x000ff200087fe4ff */
[----:B------:R3:W-:Y:S01]  /*7e40*/  UTMASTG.3D [UR12], [UR4] ;  /* 0x0000000c040073b5 */ /* 0x0007e20008010000 */
[----:B------:R3:W-:Y:S01]  /*7e50*/  UTMASTG.3D [UR8], [UR4] ;  /* 0x00000008040073b5 */ /* 0x0007e20008010000 */
[----:B------:R0:W-:Y:S01]  /*7e60*/  UTMACMDFLUSH ;  /* 0x00000000000079b7 */ /* 0x0001e20000000000 */
[----:B---3--:R-:W-:Y:S04]  /*7e70*/  DEPBAR.LE SB0, 0x1 ;  /* 0x000080400000791a */ /* 0x008fe80000000000 */
.L_x_130:
[----:B------:R-:W-:Y:S05]  /*7e80*/  BSYNC.RECONVERGENT B0 ;  /* 0x0000000000007941 */ /* 0x000fea0003800200 */
.L_x_129:
[----:B------:R-:W-:Y:S01]  /*7e90*/  BAR.SYNC.DEFER_BLOCKING 0x1, 0x80 ;  /* 0x0042000000007b1d */ /* 0x000fe20000010000 */
[----:B------:R-:W-:Y:S04]  /*7ea0*/  UIADD3 UR4, UPT, UPT, UR46, 0x1, URZ ;  /* 0x000000012e047890 */ /* 0x000fe8000fffe0ff */
[----:B------:R-:W-:Y:S04]  /*7eb0*/  UISETP.NE.AND UP0, UPT, UR4, 0x4, UPT ;  /* 0x000000040400788c */ /* 0x000fe8000bf05270 */
[----:B------:R-:W-:Y:S01]  /*7ec0*/  USEL UR44, UR4, URZ, UP0 ;  /* 0x000000ff042c7287 */ /* 0x000fe20008000000 */
[----:B------:R3:W-:Y:S01]  /*7ed0*/  @P6 SYNCS.ARRIVE.TRANS64.RED.A1T0 RZ, [R77+URZ], RZ ;  /* 0x000000ff4dff69a7 */ /* 0x0007e200081004ff */
[----:B------:R-:W-:Y:S01]  /*7ee0*/  BSSY B1, `(.L_x_131) ;  /* 0x0000017000017945 */ /* 0x000fe20003800000 */
[----:B------:R-:W4:Y:S02]  /*7ef0*/  @P6 SYNCS.PHASECHK.TRANS64.TRYWAIT P0, [R0+URZ+0x40], R3 ;  /* 0x00004003000065a7 */ /* 0x000f2400080011ff */
[----:B----4-:R-:W-:Y:S01]  /*7f00*/  @P6 SEL R35, RZ, 0x1, !P0 ;  /* 0x00000001ff236807 */ /* 0x010fe20004000000 */
[----:B---3--:R-:W-:Y:S06]  /*7f10*/  @!P6 BRA `(.L_x_132) ;  /* 0x00000000004ce947 */ /* 0x008fec0003800000 */
        /* <DEDUP_REMOVED lines=9> */
[----:B------:R-:W-:Y:S04]  /*7fb0*/  SHF.L.U32 R7, R66, 0x1f, RZ ;  /* 0x0000001f42077819 */ /* 0x000fe800000006ff */
[----:B------:R-:W1:Y:S02]  /*7fc0*/  SYNCS.PHASECHK.TRANS64.TRYWAIT P0, [R0+URZ+0x40], R7 ;  /* 0x00004007000075a7 */ /* 0x000e6400080011ff */
[----:B-1----:R-:W-:Y:S05]  /*7fd0*/  @!P0 BRA `(.L_x_135) ;  /* 0x00000020006c8947 */ /* 0x002fea0003800000 */
.L_x_134:
[----:B------:R-:W-:Y:S05]  /*7fe0*/  BSYNC B0 ;  /* 0x0000000000007941 */ /* 0x000fea0003800000 */
.L_x_133:
[----:B------:R-:W-:Y:S02]  /*7ff0*/  ISETP.NE.AND P0, PT, R76, RZ, PT ;  /* 0x000000ff4c00720c */ /* 0x000fe40003f05270 */
[----:B------:R-:W-:Y:S11]  /*8000*/  IADD3 R34, PT, PT, R34, 0x1, RZ ;  /* 0x0000000122227810 */ /* 0x000ff60007ffe0ff */
[----:B------:R3:W4:Y:S04]  /*8010*/  @P0 LDS.128 R48, [R5] ;  /* 0x0000000005300984 */ /* 0x0007280000000c00 */
[----:B------:R3:W1:Y:S04]  /*8020*/  @P0 LDS.128 R44, [R4+0x10] ;  /* 0x00001000042c0984 */ /* 0x0006680000000c00 */
[----:B------:R3:W1:Y:S04]  /*8030*/  @P0 LDS.128 R40, [R3+0x20] ;  /* 0x0000200003280984 */ /* 0x0006680000000c00 */
[----:B------:R3:W1:Y:S02]  /*8040*/  @P0 LDS.128 R36, [R2+0x30] ;  /* 0x0000300002240984 */ /* 0x0006640000000c00 */
.L_x_132:
[----:B------:R-:W-:Y:S05]  /*8050*/  BSYNC B1 ;  /* 0x0000000000017941 */ /* 0x000fea0003800000 */
.L_x_131:
[----:B-1----:R-:W-:Y:S05]  /*8060*/  VIADD R0, R25, 0x20 ;  /* 0x0000002019007836 */ /* 0x002fea0000000000 */
[----:B------:R-:W-:Y:S04]  /*8070*/  SHF.R.U32.HI R0, RZ, 0x15, R0 ;  /* 0x00000015ff007819 */ /* 0x000fe80000011600 */
[----:B------:R-:W-:Y:S11]  /*8080*/  LOP3.LUT P0, RZ, R0, 0x3, R57, 0x48, !PT ;  /* 0x0000000300ff7812 */ /* 0x000ff60007804839 */
[----:B------:R-:W-:Y:S02]  /*8090*/  @!UPT UIADD3 URZ, UPT, UPT, URZ, URZ, URZ ;  /* 0x000000fffffff290 */ /* 0x000fe4000fffe0ff */
[----:B------:R-:W-:Y:S05]  /*80a0*/  @!P0 BRA `(.L_x_136) ;  /* 0x0000000000408947 */ /* 0x000fea0003800000 */
[----:B------:R-:W1:Y:S01]  /*80b0*/  LDCU.64 UR8, c[0x4][0x70] ;  /* 0x01000e00ff0877ac */ /* 0x000e620008000a00 */
[----:B---3--:R-:W-:Y:S01]  /*80c0*/  MOV R3, 0x0 ;  /* 0x0000000000037802 */ /* 0x008fe20000000f00 */
[----:B------:R-:W-:Y:S02]  /*80d0*/  HFMA2 R12, -RZ, RZ, 0, 5.9604644775390625e-08 ;  /* 0x00000001ff0c7431 */ /* 0x000fe400000001ff */
[----:B------:R-:W-:Y:S02]  /*80e0*/  IMAD.MOV.U32 R8, RZ, RZ, 0x192 ;  /* 0x00000192ff087424 */ /* 0x000fe400078e00ff */
[----:B------:R-:W-:Y:S01]  /*80f0*/  IMAD.MOV.U32 R13, RZ, RZ, RZ ;  /* 0x000000ffff0d7224 */ /* 0x000fe200078e00ff */
[----:B------:R-:W3:Y:S01]  /*8100*/  LDCU.64 UR6, c[0x4][0x78] ;  /* 0x01000f00ff0677ac */ /* 0x000ee20008000a00 */
[----:B------:R-:W2:Y:S01]  /*8110*/  LDC.64 R2, c[0x4][R3] ;  /* 0x0100000003027b82 */ /* 0x000ea20000000a00 */
        /* <DEDUP_REMOVED lines=9> */
.L_x_136:
[----:B------:R-:W-:Y:S01]  /*81b0*/  ISETP.NE.AND P6, PT, R74, RZ, PT ;  /* 0x000000ff4a00720c */ /* 0x000fe20003fc5270 */
[----:B------:R-:W-:Y:S05]  /*81c0*/  WARPSYNC.ALL ;  /* 0x0000000000007948 */ /* 0x000fea0003800000 */
[----:B------:R-:W-:Y:S01]  /*81d0*/  R2UR UR4, R25 ;  /* 0x00000000190472ca */ /* 0x000fe200000e0000 */
[----:B------:R-:W-:Y:S01]  /*81e0*/  IMAD.U32 R77, RZ, RZ, UR44 ;  /* 0x0000002cff4d7e24 */ /* 0x000fe2000f8e00ff */
[----:B----4-:R-:W-:Y:S01]  /*81f0*/  LOP3.LUT R20, R48, 0xffffe000, RZ, 0xc0, !PT ;  /* 0xffffe00030147812 */ /* 0x010fe200078ec0ff */
[----:B------:R-:W-:Y:S01]  /*8200*/  BSSY.RECONVERGENT B0, `(.L_x_137) ;  /* 0x0000063000007945 */ /* 0x000fe20003800200 */
[----:B------:R-:W-:Y:S02]  /*8210*/  LOP3.LUT R21, R49, 0xffffe000, RZ, 0xc0, !PT ;  /* 0xffffe00031157812 */ /* 0x000fe400078ec0ff */
[----:B------:R-:W-:Y:S02]  /*8220*/  LOP3.LUT R26, R51, 0xffffe000, RZ, 0xc0, !PT ;  /* 0xffffe000331a7812 */ /* 0x000fe400078ec0ff */
[----:B------:R-:W-:Y:S01]  /*8230*/  @P6 LEA R0, R77, UR43, 0x3 ;  /* 0x0000002b4d006c11 */ /* 0x000fe2000f8e18ff */
[----:B------:R-:W-:Y:S01]  /*8240*/  IMAD.U32 R77, RZ, RZ, UR47 ;  /* 0x0000002fff4d7e24 */ /* 0x000fe2000f8e00ff */
[----:B------:R-:W-:Y:S02]  /*8250*/  LOP3.LUT R33, R44, 0xffffe000, RZ, 0xc0, !PT ;  /* 0xffffe0002c217812 */ /* 0x000fe400078ec0ff */
[----:B------:R-:W-:Y:S01]  /*8260*/  LOP3.LUT R32, R45, 0xffffe000, RZ, 0xc0, !PT ;  /* 0xffffe0002d207812 */ /* 0x000fe200078ec0ff */
[----:B---3--:R-:W1:Y:S01]  /*8270*/  LDTM.x16 R4, tmem[UR4+0x20] ;  /* 0x00002004000479ee */ /* 0x008e620008240000 */
        /* <DEDUP_REMOVED lines=91> */
.L_x_138:
[----:B------:R-:W-:Y:S05]  /*8830*/  BSYNC.RECONVERGENT B0 ;  /* 0x0000000000007941 */ /* 0x000fea0003800200 */
.L_x_137:
        /* <DEDUP_REMOVED lines=21> */
.L_x_142:
[----:B------:R-:W-:Y:S05]  /*8990*/  BSYNC B0 ;  /* 0x0000000000007941 */ /* 0x000fea0003800000 */
.L_x_141:
[----:B------:R-:W-:Y:S11]  /*89a0*/  ISETP.NE.AND P0, PT, R76, RZ, PT ;  /* 0x000000ff4c00720c */ /* 0x000ff60003f05270 */
[----:B------:R-:W-:Y:S02]  /*89b0*/  @!UPT UIADD3 URZ, UPT, UPT, URZ, URZ, URZ ;  /* 0x000000fffffff290 */ /* 0x000fe4000fffe0ff */
[----:B------:R3:W4:Y:S04]  /*89c0*/  @P0 LDS.128 R48, [R4] ;  /* 0x0000000004300984 */ /* 0x0007280000000c00 */
[----:B------:R3:W1:Y:S04]  /*89d0*/  @P0 LDS.128 R44, [R3+0x10] ;  /* 0x00001000032c0984 */ /* 0x0006680000000c00 */
[----:B------:R3:W1:Y:S04]  /*89e0*/  @P0 LDS.128 R40, [R2+0x20] ;  /* 0x0000200002280984 */ /* 0x0006680000000c00 */
[----:B------:R3:W1:Y:S02]  /*89f0*/  @P0 LDS.128 R36, [R34+0x30] ;  /* 0x0000300022240984 */ /* 0x0006640000000c00 */
.L_x_140:
[----:B------:R-:W-:Y:S05]  /*8a00*/  BSYNC B1 ;  /* 0x0000000000017941 */ /* 0x000fea0003800000 */
.L_x_139:
        /* <DEDUP_REMOVED lines=21> */
.L_x_144:
[----:B------:R-:W-:Y:S01]  /*8b60*/  ISETP.NE.AND P0, PT, R71, RZ, PT ;  /* 0x000000ff4700720c */ /* 0x000fe20003f05270 */
[----:B------:R-:W-:Y:S05]  /*8b70*/  WARPSYNC.ALL ;  /* 0x0000000000007948 */ /* 0x000fea0003800000 */
[----:B------:R-:W-:Y:S01]  /*8b80*/  R2UR UR4, R25 ;  /* 0x00000000190472ca */ /* 0x000fe200000e0000 */
[----:B------:R-:W-:Y:S01]  /*8b90*/  VIADD R75, R75, 0xd0 ;  /* 0x000000d04b4b7836 */ /* 0x000fe20000000000 */
[----:B----4-:R-:W-:Y:S01]  /*8ba0*/  LOP3.LUT R0, R48, 0xffffe000, RZ, 0xc0, !PT ;  /* 0xffffe00030007812 */ /* 0x010fe200078ec0ff */
[----:B------:R-:W-:Y:S01]  /*8bb0*/  BSSY.RECONVERGENT B0, `(.L_x_145) ;  /* 0x000005f000007945 */ /* 0x000fe20003800200 */
[----:B---3--:R-:W-:Y:S02]  /*8bc0*/  LOP3.LUT R2, R49, 0xffffe000, RZ, 0xc0, !PT ;  /* 0xffffe00031027812 */ /* 0x008fe400078ec0ff */
[----:B------:R-:W-:Y:S02]  /*8bd0*/  LOP3.LUT R3, R50, 0xffffe000, RZ, 0xc0, !PT ;  /* 0xffffe00032037812 */ /* 0x000fe400078ec0ff */
[----:B------:R-:W-:Y:S02]  /*8be0*/  LOP3.LUT R20, R51, 0xffffe000, RZ, 0xc0, !PT ;  /* 0xffffe00033147812 */ /* 0x000fe400078ec0ff */
[----:B------:R-:W-:Y:S02]  /*8bf0*/  LOP3.LUT R21, R44, 0xffffe000, RZ, 0xc0, !PT ;  /* 0xffffe0002c157812 */ /* 0x000fe400078ec0ff */
[----:B------:R-:W-:Y:S01]  /*8c00*/  LOP3.LUT R26, R45, 0xffffe000, RZ, 0xc0, !PT ;  /* 0xffffe0002d1a7812 */ /* 0x000fe200078ec0ff */
[----:B------:R-:W1:Y:S01]  /*8c10*/  LDTM.x16 R4, tmem[UR4+0x30] ;  /* 0x00003004000479ee */ /* 0x000e620008240000 */
[----:B------:R-:W-:Y:S01]  /*8c20*/  LOP3.LUT R29, R46, 0xffffe000, RZ, 0xc0, !PT ;  /* 0xffffe0002e1d7812 */ /* 0x000fe200078ec0ff */
[----:B------:R-:W-:Y:S01]  /*8c30*/  NOP ;  /* 0x0000000000007918 */ /* 0x000fe20000000000 */
[----:B------:R-:W-:Y:S02]  /*8c40*/  LOP3.LUT R28, R47, 0xffffe000, RZ, 0xc0, !PT ;  /* 0xffffe0002f1c7812 */ /* 0x000fe400078ec0ff */
[----:B------:R-:W-:Y:S02]  /*8c50*/  LOP3.LUT R75, R75, 0xfefffff8, RZ, 0xc0, !PT ;  /* 0xfefffff84b4b7812 */ /* 0x000fe400078ec0ff */
[----:B------:R-:W-:Y:S02]  /*8c60*/  LOP3.LUT R31, R40, 0xffffe000, RZ, 0xc0, !PT ;  /* 0xffffe000281f7812 */ /* 0x000fe400078ec0ff */
[----:B------:R-:W-:Y:S01]  /*8c70*/  LOP3.LUT R30, R41, 0xffffe000, RZ, 0xc0, !PT ;  /* 0xffffe000291e7812 */ /* 0x000fe200078ec0ff */
[----:B-1----:R1:W-:Y:S01]  /*8c80*/  SYNCS.ARRIVE.TRANS64.RED.A1T0 RZ, [R75+URZ], RZ ;  /* 0x000000ff4bff79a7 */ /* 0x0023e200081004ff */
[----:B------:R-:W-:Y:S02]  /*8c90*/  LOP3.LUT R33, R42, 0xffffe000, RZ, 0xc0, !PT ;  /* 0xffffe0002a217812 */ /* 0x000fe400078ec0ff */
[----:B------:R-:W-:Y:S02]  /*8ca0*/  LOP3.LUT R32, R43, 0xffffe000, RZ, 0xc0, !PT ;  /* 0xffffe0002b207812 */ /* 0x000fe400078ec0ff */
[----:B------:R-:W-:Y:S02]  /*8cb0*/  LOP3.LUT R35, R36, 0xffffe000, RZ, 0xc0, !PT ;  /* 0xffffe00024237812 */ /* 0x000fe400078ec0ff */
[----:B------:R-:W-:Y:S02]  /*8cc0*/  LOP3.LUT R34, R37, 0xffffe000, RZ, 0xc0, !PT ;  /* 0xffffe00025227812 */ /* 0x000fe400078ec0ff */
[----:B------:R-:W-:Y:S02]  /*8cd0*/  LOP3.LUT R37, R38, 0xffffe000, RZ, 0xc0, !PT ;  /* 0xffffe00026257812 */ /* 0x000fe400078ec0ff */
[----:B------:R-:W-:Y:S01]  /*8ce0*/  LOP3.LUT R36, R39, 0xffffe000, RZ, 0xc0, !PT ;  /* 0xffffe00027247812 */ /* 0x000fe200078ec0ff */
[C---:B------:R-:W-:Y:S01]  /*8cf0*/  FMUL R4, R24.reuse, R4 ;  /* 0x0000000418047220 */ /* 0x040fe20000400000 */
[C---:B------:R-:W-:Y:S01]  /*8d00*/  FMUL R5, R24.reuse, R5 ;  /* 0x0000000518057220 */ /* 0x040fe20000400000 */
[C---:B------:R-:W-:Y:S01]  /*8d10*/  FMUL R6, R24.reuse, R6 ;  /* 0x0000000618067220 */ /* 0x040fe20000400000 */
[C---:B------:R-:W-:Y:S01]  /*8d20*/  FMUL R7, R24.reuse, R7 ;  /* 0x0000000718077220 */ /* 0x040fe20000400000 */
[C---:B------:R-:W-:Y:S01]  /*8d30*/  FFMA R4, R27.reuse, R0, R4 ;  /* 0x000000001b047223 */ /* 0x040fe20000000004 */
[C---:B------:R-:W-:Y:S01]  /*8d40*/  FFMA R5, R27.reuse, R2, R5 ;  /* 0x000000021b057223 */ /* 0x040fe20000000005 */
[C---:B------:R-:W-:Y:S01]  /*8d50*/  FFMA R6, R27.reuse, R3, R6 ;  /* 0x000000031b067223 */ /* 0x040fe20000000006 */
[C---:B------:R-:W-:Y:S01]  /*8d60*/  FFMA R7, R27.reuse, R20, R7 ;  /* 0x000000141b077223 */ /* 0x040fe20000000007 */
[C---:B------:R-:W-:Y:S01]  /*8d70*/  FMUL R8, R24.reuse, R8 ;  /* 0x0000000818087220 */ /* 0x040fe20000400000 */
[C---:B------:R-:W-:Y:S01]  /*8d80*/  FMUL R9, R24.reuse, R9 ;  /* 0x0000000918097220 */ /* 0x040fe20000400000 */
[C---:B------:R-:W-:Y:S01]  /*8d90*/  FMUL R10, R24.reuse, R10 ;  /* 0x0000000a180a7220 */ /* 0x040fe20000400000 */
[C---:B------:R-:W-:Y:S01]  /*8da0*/  FMUL R11, R24.reuse, R11 ;  /* 0x0000000b180b7220 */ /* 0x040fe20000400000 */
[----:B------:R-:W-:Y:S01]  /*8db0*/  F2FP.TF32.F32.PACK_B R4, R4 ;  /* 0x00000004ff04723e */ /* 0x000fe200024050ff */
[C---:B------:R-:W-:Y:S01]  /*8dc0*/  FFMA R8, R27.reuse, R21, R8 ;  /* 0x000000151b087223 */ /* 0x040fe20000000008 */
[----:B------:R-:W-:Y:S01]  /*8dd0*/  F2FP.TF32.F32.PACK_B R5, R5 ;  /* 0x00000005ff05723e */ /* 0x000fe200024050ff */
[C---:B------:R-:W-:Y:S01]  /*8de0*/  FFMA R9, R27.reuse, R26, R9 ;  /* 0x0000001a1b097223 */ /* 0x040fe20000000009 */
[----:B------:R-:W-:Y:S01]  /*8df0*/  F2FP.TF32.F32.PACK_B R6, R6 ;  /* 0x00000006ff06723e */ /* 0x000fe200024050ff */
[C---:B------:R-:W-:Y:S01]  /*8e00*/  FFMA R10, R27.reuse, R29, R10 ;  /* 0x0000001d1b0a7223 */ /* 0x040fe2000000000a */
[----:B------:R-:W-:Y:S01]  /*8e10*/  F2FP.TF32.F32.PACK_B R7, R7 ;  /* 0x00000007ff07723e */ /* 0x000fe200024050ff */
[C---:B------:R-:W-:Y:S01]  /*8e20*/  FFMA R11, R27.reuse, R28, R11 ;  /* 0x0000001c1b0b7223 */ /* 0x040fe2000000000b */
[C---:B------:R-:W-:Y:S01]  /*8e30*/  FMUL R12, R24.reuse, R12 ;  /* 0x0000000c180c7220 */ /* 0x040fe20000400000 */
[----:B------:R-:W-:Y:S01]  /*8e40*/  F2FP.TF32.F32.PACK_B R8, R8 ;  /* 0x00000008ff08723e */ /* 0x000fe200024050ff */
[C---:B------:R-:W-:Y:S01]  /*8e50*/  FMUL R13, R24.reuse, R13 ;  /* 0x0000000d180d7220 */ /* 0x040fe20000400000 */
[----:B------:R1:W-:Y:S01]  /*8e60*/  STS.128 [R69+0x6000], R4 ;  /* 0x0060000445007388 */ /* 0x0003e20000000c00 */
        /* <DEDUP_REMOVED lines=8> */
[C---:B------:R-:W-:Y:S01]  /*8ef0*/  FFMA R15, R27.reuse, R32, R15 ;  /* 0x000000201b0f7223 */ /* 0x040fe2000000000f */
[C---:B------:R-:W-:Y:S01]  /*8f00*/  FMUL R16, R24.reuse, R16 ;  /* 0x0000001018107220 */ /* 0x040fe20000400000 */
[----:B------:R-:W-:Y:S01]  /*8f10*/  F2FP.TF32.F32.PACK_B R12, R12 ;  /* 0x0000000cff0c723e */ /* 0x000fe200024050ff */
[----:B------:R1:W-:Y:S01]  /*8f20*/  STS.128 [R68+0x6010], R8 ;  /* 0x0060100844007388 */ /* 0x0003e20000000c00 */
[C---:B------:R-:W-:Y:S01]  /*8f30*/  FMUL R17, R24.reuse, R17 ;  /* 0x0000001118117220 */ /* 0x040fe20000400000 */
        /* <DEDUP_REMOVED lines=8> */
[----:B------:R-:W-:Y:S01]  /*8fc0*/  FFMA R19, R27, R36, R19 ;  /* 0x000000241b137223 */ /* 0x000fe20000000013 */
[----:B------:R-:W-:Y:S02]  /*8fd0*/  F2FP.TF32.F32.PACK_B R16, R16 ;  /* 0x00000010ff10723e */ /* 0x000fe400024050ff */
[----:B------:R1:W-:Y:S01]  /*8fe0*/  STS.128 [R67+0x6020], R12 ;  /* 0x0060200c43007388 */ /* 0x0003e20000000c00 */
[----:B------:R-:W-:Y:S02]  /*8ff0*/  F2FP.TF32.F32.PACK_B R17, R17 ;  /* 0x00000011ff11723e */ /* 0x000fe400024050ff */
        /* <DEDUP_REMOVED lines=26> */
.L_x_146:
[----:B------:R-:W-:Y:S05]  /*91a0*/  BSYNC.RECONVERGENT B0 ;  /* 0x0000000000007941 */ /* 0x000fea0003800200 */
.L_x_145:
[----:B------:R-:W-:Y:S01]  /*91b0*/  BAR.SYNC.DEFER_BLOCKING 0x1, 0x80 ;  /* 0x0042000000007b1d */ /* 0x000fe20000010000 */
[----:B------:R-:W-:Y:S01]  /*91c0*/  UISETP.NE.AND UP0, UPT, UR52, -0x4, UPT ;  /* 0xfffffffc3400788c */ /* 0x000fe2000bf05270 */
[----:B------:R-:W-:Y:S08]  /*91d0*/  IADD3 R0, PT, PT, R22, 0x1, RZ ;  /* 0x0000000116007810 */ /* 0x000ff00007ffe0ff */
[----:B------:R-:W-:Y:S05]  /*91e0*/  BRA.U !UP0, `(.L_x_147) ;  /* 0x0000000108287547 */ /* 0x000fea000b800000 */
[----:B------:R-:W-:Y:S01]  /*91f0*/  ISETP.NE.AND P0, PT, R74, RZ, PT ;  /* 0x000000ff4a00720c */ /* 0x000fe20003f05270 */
[----:B------:R-:W-:Y:S01]  /*9200*/  IMAD.U32 R3, RZ, RZ, UR46 ;  /* 0x0000002eff037e24 */ /* 0x000fe2000f8e00ff */
[----:B------:R-:W-:Y:S01]  /*9210*/  UIADD3 UR4, UPT, UPT, UR46, 0x1, URZ ;  /* 0x000000012e047890 */ /* 0x000fe2000fffe0ff */
[----:B------:R-:W-:Y:S03]  /*9220*/  IMAD.U32 R2, RZ, RZ, UR47 ;  /* 0x0000002fff027e24 */ /* 0x000fe6000f8e00ff */
[----:B------:R-:W-:Y:S04]  /*9230*/  UISETP.NE.AND UP0, UPT, UR4, 0x4, UPT ;  /* 0x000000040400788c */ /* 0x000fe8000bf05270 */
[----:B------:R-:W-:Y:S03]  /*9240*/  USEL UR46, UR4, URZ, UP0 ;  /* 0x000000ff042e7287 */ /* 0x000fe60008000000 */
[----:B------:R-:W-:Y:S05]  /*9250*/  @P0 LEA R3, R3, UR43, 0x3 ;  /* 0x0000002b03030c11 */ /* 0x000fea000f8e18ff */
[----:B------:R-:W-:Y:S05]  /*9260*/  @P0 VIADD R3, R3, 0x60 ;  /* 0x0000006003030836 */ /* 0x000fea0000000000 */
[----:B------:R-:W-:Y:S04]  /*9270*/  @P0 PRMT R2, R2, 0x654, R3 ;  /* 0x0000065402020816 */ /* 0x000fe80000000003 */
[----:B------:R3:W-:Y:S03]  /*9280*/  @P0 SYNCS.ARRIVE.TRANS64.RED.A1T0 RZ, [R2+URZ], RZ ;  /* 0x000000ff02ff09a7 */ /* 0x0007e600081004ff */
.L_x_147:
[----:B------:R-:W-:Y:S01]  /*9290*/  R2UR UR4, R58 ;  /* 0x000000003a0472ca */ /* 0x000fe200000e0000 */
[----:B------:R-:W-:Y:S01]  /*92a0*/  UISETP.NE.AND UP0, UPT, UR62, URZ, UPT ;  /* 0x000000ff3e00728c */ /* 0x000fe2000bf05270 */
[----:B------:R-:W-:Y:S01]  /*92b0*/  ISETP.NE.AND P0, PT, R62, 0x2, PT ;  /* 0x000000023e00780c */ /* 0x000fe20003f05270 */
[----:B------:R-:W-:Y:S01]  /*92c0*/  UIADD3 UR24, UPT, UPT, UR37, UR63, URZ ;  /* 0x0000003f25187290 */ /* 0x000fe2000fffe0ff */
[----:B------:R-:W-:Y:S01]  /*92d0*/  ISETP.NE.AND P1, PT, R0, 0x4, PT ;  /* 0x000000040000780c */ /* 0x000fe20003f25270 */
[----:B------:R-:W-:Y:S01]  /*92e0*/  UIADD3 UR52, UPT, UPT, UR52, 0x4, URZ ;  /* 0x0000000434347890 */ /* 0x000fe2000fffe0ff */
[----:B------:R-:W-:Y:S01]  /*92f0*/  SEL R3, RZ, 0x1, P0 ;  /* 0x00000001ff037807 */ /* 0x000fe20000000000 */
[----:B------:R-:W-:Y:S01]  /*9300*/  UMOV UR36, UR61 ;  /* 0x0000003d00247c82 */ /* 0x000fe20008000000 */
[----:B---3--:R-:W-:Y:S02]  /*9310*/  SEL R2, RZ, 0x1, P1 ;  /* 0x00000001ff027807 */ /* 0x008fe40000800000 */
[----:B------:R-:W-:Y:S02]  /*9320*/  LOP3.LUT R64, R64, R3, RZ, 0x3c, !PT ;  /* 0x0000000340407212 */ /* 0x000fe400078e3cff */
[----:B------:R-:W-:Y:S01]  /*9330*/  LOP3.LUT R65, R65, R2, RZ, 0x3c, !PT ;  /* 0x0000000241417212 */ /* 0x000fe200078e3cff */
[----:B------:R-:W-:Y:S01]  /*9340*/  UIADD3 UR20, UPT, UPT, UR38, UR4, URZ ;  /* 0x0000000426147290 */ /* 0x000fe2000fffe0ff */
[----:B------:R-:W-:Y:S02]  /*9350*/  SEL R62, R62, RZ, P0 ;  /* 0x000000ff3e3e7207 */ /* 0x000fe40000000000 */
[----:B------:R-:W-:Y:S01]  /*9360*/  SEL R22, R0, RZ, P1 ;  /* 0x000000ff00167207 */ /* 0x000fe20000800000 */
[----:B------:R-:W-:Y:S08]  /*9370*/  BRA.U UP0, `(.L_x_148) ;  /* 0xffffffc900907547 */ /* 0x000ff0000b83ffff */
[----:B------:R-:W-:-:S13]  /*9380*/  R2UR UR4, R59 ;  /* 0x000000003b0472ca */ /* 0x000fda00000e0000 */
[----:B------:R-:W-:-:S09]  /*9390*/  UISETP.NE.AND UP0, UPT, UR4, URZ, UPT ;  /* 0x000000ff0400728c */ /* 0x000fd2000bf05270 */
[----:B------:R-:W-:Y:S05]  /*93a0*/  BRA.U !UP0, `(.L_x_149) ;  /* 0x0000000108487547 */ /* 0x000fea000b800000 */
[----:B------:R-:W3:Y:S02]  /*93b0*/  LDCU.64 UR4, c[0x0][0x890] ;  /* 0x00011200ff0477ac */ /* 0x000ee40008000a00 */
[----:B---3--:R-:W-:-:S04]  /*93c0*/  UISETP.NE.U32.AND UP0, UPT, UR4, URZ, UPT ;  /* 0x000000ff0400728c */ /* 0x008fc8000bf05070 */
[----:B------:R-:W-:-:S09]  /*93d0*/  UISETP.NE.AND.EX UP0, UPT, UR5, URZ, UPT, UP0 ;  /* 0x000000ff0500728c */ /* 0x000fd2000bf05300 */
[----:B------:R-:W-:Y:S05]  /*93e0*/  BRA.U UP0, `(.L_x_150) ;  /* 0x00000001000c7547 */ /* 0x000fea000b800000 */
[----:B------:R-:W-:-:S13]  /*93f0*/  FSETP.NEU.AND P0, PT, R27, RZ, PT ;  /* 0x000000ff1b00720b */ /* 0x000fda0003f0d000 */
[----:B------:R-:W-:Y:S05]  /*9400*/  @!P0 EXIT ;  /* 0x000000000000894d */ /* 0x000fea0003800000 */
[----:B------:R-:W-:Y:S05]  /*9410*/  BRA `(.L_x_149) ;  /* 0x00000000002c7947 */ /* 0x000fea0003800000 */
.L_x_150:
[----:B------:R-:W-:Y:S01]  /*9420*/  ISETP.NE.AND P0, PT, R61, RZ, PT ;  /* 0x000000ff3d00720c */ /* 0x000fe20003f05270 */
[----:B------:R-:W-:-:S12]  /*9430*/  BSSY.RECONVERGENT B0, `(.L_x_149) ;  /* 0x0000009000007945 */ /* 0x000fd80003800200 */
[----:B------:R-:W-:Y:S05]  /*9440*/  @P0 BRA `(.L_x_151) ;  /* 0x0000000000140947 */ /* 0x000fea0003800000 */
[----:B------:R-:W3:Y:S02]  /*9450*/  LDCU.64 UR4, c[0x0][0x888] ;  /* 0x00011100ff0477ac */ /* 0x000ee40008000a00 */
[----:B---3--:R-:W-:-:S04]  /*9460*/  ISETP.NE.U32.AND P0, PT, RZ, UR4, PT ;  /* 0x00000004ff007c0c */ /* 0x008fc8000bf05070 */
[----:B------:R-:W-:-:S13]  /*9470*/  ISETP.NE.AND.EX P0, PT, RZ, UR5, PT, P0 ;  /* 0x00000005ff007c0c */ /* 0x000fda000bf05300 */
[----:B------:R-:W-:Y:S05]  /*9480*/  @!P0 EXIT ;  /* 0x000000000000894d */ /* 0x000fea0003800000 */
[----:B------:R-:W-:Y:S05]  /*9490*/  BRA `(.L_x_152) ;  /* 0x0000000000087947 */ /* 0x000fea0003800000 */
.L_x_151:
[----:B------:R-:W-:-:S13]  /*94a0*/  FSETP.NEU.AND P0, PT, R27, RZ, PT ;  /* 0x000000ff1b00720b */ /* 0x000fda0003f0d000 */
[----:B------:R-:W-:Y:S05]  /*94b0*/  @!P0 EXIT ;  /* 0x000000000000894d */ /* 0x000fea0003800000 */
.L_x_152:
[----:B------:R-:W-:Y:S05]  /*94c0*/  BSYNC.RECONVERGENT B0 ;  /* 0x0000000000007941 */ /* 0x000fea0003800200 */
.L_x_149:
[----:B------:R-:W-:Y:S01]  /*94d0*/  ULEA UR4, UR46, UR43, 0x3 ;  /* 0x0000002b2e047291 */ /* 0x000fe2000f8e18ff */
[----:B------:R-:W-:-:S04]  /*94e0*/  DEPBAR.LE SB0, 0x0 ;  /* 0x000080000000791a */ /* 0x000fc80000000000 */
[----:B------:R-:W-:-:S04]  /*94f0*/  UIADD3 UR4, UPT, UPT, UR4, 0x60, URZ ;  /* 0x0000006004047890 */ /* 0x000fc8000fffe0ff */
[----:B------:R-:W-:-:S09]  /*9500*/  UPRMT UR4, UR47, 0x654, UR4 ;  /* 0x000006542f047896 */ /* 0x000fd20008000004 */
[----:B------:R-:W-:Y:S01]  /*9510*/  SYNCS.ARRIVE.TRANS64.RED.A1T0 RZ, [UR4], RZ ;  /* 0x000000ffffff79a7 */ /* 0x000fe20008100404 */
[----:B------:R-:W-:Y:S05]  /*9520*/  EXIT ;  /* 0x000000000000794d */ /* 0x000fea0003800000 */
.L_x_24:
[----:B--2---:R2:W3:Y:S02]  /*9530*/  SYNCS.PHASECHK.TRANS64.TRYWAIT P0, [R3+URZ+0x100], R2 ;  /* 0x00010002030075a7 */ /* 0x0044e400080011ff */
[----:B---3--:R-:W-:Y:S05]  /*9540*/  @!P0 NANOSLEEP.SYNCS 0x989680 ;  /* 0x009896800000895d */ /* 0x008fea0003900000 */
[----:B------:R-:W3:Y:S02]  /*9550*/  @!P0 SYNCS.PHASECHK.TRANS64 P0, [R3+URZ+0x100], R2 ;  /* 0x00010002030085a7 */ /* 0x000ee400080010ff */
[----:B---3--:R-:W-:Y:S05]  /*9560*/  @!P0 BRA `(.L_x_24) ;  /* 0xfffffffc00f08947 */ /* 0x008fea000383ffff */
[----:B------:R-:W-:Y:S05]  /*9570*/  BRA `(.L_x_153) ;  /* 0xffffff8400287947 */ /* 0x000fea000383ffff */
.L_x_27:
[----:B-1----:R-:W-:-:S07]  /*9580*/  MOV R0, UR5 ;  /* 0x0000000500007c02 */ /* 0x002fce0008000f00 */
.L_x_154:
[----:B-1----:R1:W2:Y:S02]  /*9590*/  SYNCS.PHASECHK.TRANS64.TRYWAIT P0, [R0+URZ+0x20], R3 ;  /* 0x00002003000075a7 */ /* 0x0022a400080011ff */
[----:B--2---:R-:W-:Y:S05]  /*95a0*/  @!P0 NANOSLEEP.SYNCS 0x989680 ;  /* 0x009896800000895d */ /* 0x004fea0003900000 */
[----:B------:R-:W2:Y:S02]  /*95b0*/  @!P0 SYNCS.PHASECHK.TRANS64 P0, [R0+URZ+0x20], R3 ;  /* 0x00002003000085a7 */ /* 0x000ea400080010ff */
[----:B--2---:R-:W-:Y:S05]  /*95c0*/  @!P0 BRA `(.L_x_154) ;  /* 0xfffffffc00f08947 */ /* 0x004fea000383ffff */
[----:B------:R-:W-:Y:S05]  /*95d0*/  BRA `(.L_x_26) ;  /* 0xffffff8400807947 */ /* 0x000fea000383ffff */
.L_x_36:
[----:B-1----:R-:W-:-:S07]  /*95e0*/  MOV R0, UR6 ;  /* 0x0000000600007c02 */ /* 0x002fce0008000f00 */
.L_x_155:
[----:B-1----:R1:W2:Y:S02]  /*95f0*/  SYNCS.PHASECHK.TRANS64.TRYWAIT P0, [R0+URZ+0x20], R3 ;  /* 0x00002003000075a7 */ /* 0x0022a400080011ff */
[----:B--2---:R-:W-:Y:S05]  /*9600*/  @!P0 NANOSLEEP.SYNCS 0x989680 ;  /* 0x009896800000895d */ /* 0x004fea0003900000 */
[----:B------:R-:W2:Y:S02]  /*9610*/  @!P0 SYNCS.PHASECHK.TRANS64 P0, [R0+URZ+0x20], R3 ;  /* 0x00002003000085a7 */ /* 0x000ea400080010ff */
[----:B--2---:R-:W-:Y:S05]  /*9620*/  @!P0 BRA `(.L_x_155) ;  /* 0xfffffffc00f08947 */ /* 0x004fea000383ffff */
[----:B------:R-:W-:Y:S05]  /*9630*/  BRA `(.L_x_35) ;  /* 0xffffff88008c7947 */ /* 0x000fea000383ffff */
.L_x_43:
[----:B-1----:R1:W4:Y:S02]  /*9640*/  SYNCS.PHASECHK.TRANS64.TRYWAIT P0, [R3+URZ+0x90], R0 ;  /* 0x00009000030075a7 */ /* 0x00232400080011ff */
[----:B----4-:R-:W-:Y:S05]  /*9650*/  @!P0 NANOSLEEP.SYNCS 0x989680 ;  /* 0x009896800000895d */ /* 0x010fea0003900000 */
[----:B------:R-:W4:Y:S02]  /*9660*/  @!P0 SYNCS.PHASECHK.TRANS64 P0, [R3+URZ+0x90], R0 ;  /* 0x00009000030085a7 */ /* 0x000f2400080010ff */
[----:B----4-:R-:W-:Y:S05]  /*9670*/  @!P0 BRA `(.L_x_43) ;  /* 0xfffffffc00f08947 */ /* 0x010fea000383ffff */
[----:B------:R-:W-:Y:S05]  /*9680*/  BRA `(.L_x_156) ;  /* 0xffffff8c00787947 */ /* 0x000fea000383ffff */
.L_x_47:
[----:B-1----:R-:W-:-:S07]  /*9690*/  MOV R0, UR4 ;  /* 0x0000000400007c02 */ /* 0x002fce0008000f00 */
.L_x_157:
[----:B-1----:R1:W2:Y:S02]  /*96a0*/  SYNCS.PHASECHK.TRANS64.TRYWAIT P0, [R0+URZ], R3 ;  /* 0x00000003000075a7 */ /* 0x0022a400080011ff */
[----:B--2---:R-:W-:Y:S05]  /*96b0*/  @!P0 NANOSLEEP.SYNCS 0x989680 ;  /* 0x009896800000895d */ /* 0x004fea0003900000 */
[----:B------:R-:W2:Y:S02]  /*96c0*/  @!P0 SYNCS.PHASECHK.TRANS64 P0, [R0+URZ], R3 ;  /* 0x00000003000085a7 */ /* 0x000ea400080010ff */
[----:B--2---:R-:W-:Y:S05]  /*96d0*/  @!P0 BRA `(.L_x_157) ;  /* 0xfffffffc00f08947 */ /* 0x004fea000383ffff */
[----:B------:R-:W-:Y:S05]  /*96e0*/  BRA `(.L_x_158) ;  /* 0xffffff9400207947 */ /* 0x000fea000383ffff */
.L_x_48:
[----:B------:R-:W-:-:S07]  /*96f0*/  MOV R0, UR5 ;  /* 0x0000000500007c02 */ /* 0x000fce0008000f00 */
.L_x_159:
[----:B-1----:R1:W2:Y:S02]  /*9700*/  SYNCS.PHASECHK.TRANS64.TRYWAIT P0, [R0+URZ], R3 ;  /* 0x00000003000075a7 */ /* 0x0022a400080011ff */
[----:B--2---:R-:W-:Y:S05]  /*9710*/  @!P0 NANOSLEEP.SYNCS 0x989680 ;  /* 0x009896800000895d */ /* 0x004fea0003900000 */
[----:B------:R-:W2:Y:S02]  /*9720*/  @!P0 SYNCS.PHASECHK.TRANS64 P0, [R0+URZ], R3 ;  /* 0x00000003000085a7 */ /* 0x000ea400080010ff */
[----:B--2---:R-:W-:Y:S05]  /*9730*/  @!P0 BRA `(.L_x_159) ;  /* 0xfffffffc00f08947 */ /* 0x004fea000383ffff */
[----:B------:R-:W-:Y:S05]  /*9740*/  BRA `(.L_x_160) ;  /* 0xffffff94002c7947 */ /* 0x000fea000383ffff */
.L_x_49:
[----:B------:R-:W-:-:S07]  /*9750*/  MOV R0, UR5 ;  /* 0x0000000500007c02 */ /* 0x000fce0008000f00 */
.L_x_161:
[----:B-1----:R1:W2:Y:S02]  /*9760*/  SYNCS.PHASECHK.TRANS64.TRYWAIT P0, [R0+URZ], R3 ;  /* 0x00000003000075a7 */ /* 0x0022a400080011ff */
[----:B--2---:R-:W-:Y:S05]  /*9770*/  @!P0 NANOSLEEP.SYNCS 0x989680 ;  /* 0x009896800000895d */ /* 0x004fea0003900000 */
[----:B------:R-:W2:Y:S02]  /*9780*/  @!P0 SYNCS.PHASECHK.TRANS64 P0, [R0+URZ], R3 ;  /* 0x00000003000085a7 */ /* 0x000ea400080010ff */
[----:B--2---:R-:W-:Y:S05]  /*9790*/  @!P0 BRA `(.L_x_161) ;  /* 0xfffffffc00f08947 */ /* 0x004fea000383ffff */
[----:B------:R-:W-:Y:S05]  /*97a0*/  BRA `(.L_x_162) ;  /* 0xffffff9400387947 */ /* 0x000fea000383ffff */
.L_x_52:
[----:B-1----:R1:W2:Y:S02]  /*97b0*/  SYNCS.PHASECHK.TRANS64.TRYWAIT P0, [R2+URZ+0xf0], R5 ;  /* 0x0000f005020075a7 */ /* 0x0022a400080011ff */
[----:B--2---:R-:W-:Y:S05]  /*97c0*/  @!P0 NANOSLEEP.SYNCS 0x989680 ;  /* 0x009896800000895d */ /* 0x004fea0003900000 */
[----:B------:R-:W2:Y:S02]  /*97d0*/  @!P0 SYNCS.PHASECHK.TRANS64 P0, [R2+URZ+0xf0], R5 ;  /* 0x0000f005020085a7 */ /* 0x000ea400080010ff */
[----:B--2---:R-:W-:Y:S05]  /*97e0*/  @!P0 BRA `(.L_x_52) ;  /* 0xfffffffc00f08947 */ /* 0x004fea000383ffff */
[----:B------:R-:W-:Y:S05]  /*97f0*/  BRA `(.L_x_163) ;  /* 0xffffff9400947947 */ /* 0x000fea000383ffff */
.L_x_53:
[----:B------:R-:W-:-:S07]  /*9800*/  MOV R2, UR4 ;  /* 0x0000000400027c02 */ /* 0x000fce0008000f00 */
.L_x_164:
[----:B-1----:R1:W2:Y:S02]  /*9810*/  SYNCS.PHASECHK.TRANS64.TRYWAIT P0, [R2+URZ+0xa0], R5 ;  /* 0x0000a005020075a7 */ /* 0x0022a400080011ff */
[----:B--2---:R-:W-:Y:S05]  /*9820*/  @!P0 NANOSLEEP.SYNCS 0x989680 ;  /* 0x009896800000895d */ /* 0x004fea0003900000 */
[----:B------:R-:W2:Y:S02]  /*9830*/  @!P0 SYNCS.PHASECHK.TRANS64 P0, [R2+URZ+0xa0], R5 ;  /* 0x0000a005020085a7 */ /* 0x000ea400080010ff */
[----:B--2---:R-:W-:Y:S05]  /*9840*/  @!P0 BRA `(.L_x_164) ;  /* 0xfffffffc00f08947 */ /* 0x004fea000383ffff */
[----:B------:R-:W-:Y:S05]  /*9850*/  BRA `(.L_x_165) ;  /* 0xffffff9400a47947 */ /* 0x000fea000383ffff */
.L_x_54:
[----:B-1----:R1:W2:Y:S02]  /*9860*/  SYNCS.PHASECHK.TRANS64.TRYWAIT P1, [R2+URZ+0x90], R5 ;  /* 0x00009005020075a7 */ /* 0x0022a400080211ff */
[----:B--2---:R-:W-:Y:S05]  /*9870*/  @!P1 NANOSLEEP.SYNCS 0x989680 ;  /* 0x009896800000995d */ /* 0x004fea0003900000 */
[----:B------:R-:W2:Y:S02]  /*9880*/  @!P1 SYNCS.PHASECHK.TRANS64 P1, [R2+URZ+0x90], R5 ;  /* 0x00009005020095a7 */ /* 0x000ea400080210ff */
[----:B--2---:R-:W-:Y:S05]  /*9890*/  @!P1 BRA `(.L_x_54) ;  /* 0xfffffffc00f09947 */ /* 0x004fea000383ffff */
[----:B------:R-:W-:Y:S05]  /*98a0*/  BRA `(.L_x_166) ;  /* 0xffffff9400d47947 */ /* 0x000fea000383ffff */
.L_x_57:
[----:B------:R-:W-:-:S07]  /*98b0*/  MOV R0, UR4 ;  /* 0x0000000400007c02 */ /* 0x000fce0008000f00 */
.L_x_167:
[----:B-1----:R1:W2:Y:S02]  /*98c0*/  SYNCS.PHASECHK.TRANS64.TRYWAIT P0, [R0+URZ+0xa0], R3 ;  /* 0x0000a003000075a7 */ /* 0x0022a400080011ff */
[----:B--2---:R-:W-:Y:S05]  /*98d0*/  @!P0 NANOSLEEP.SYNCS 0x989680 ;  /* 0x009896800000895d */ /* 0x004fea0003900000 */
[----:B------:R-:W2:Y:S02]  /*98e0*/  @!P0 SYNCS.PHASECHK.TRANS64 P0, [R0+URZ+0xa0], R3 ;  /* 0x0000a003000085a7 */ /* 0x000ea400080010ff */
[----:B--2---:R-:W-:Y:S05]  /*98f0*/  @!P0 BRA `(.L_x_167) ;  /* 0xfffffffc00f08947 */ /* 0x004fea000383ffff */
[----:B------:R-:W-:Y:S05]  /*9900*/  BRA `(.L_x_56) ;  /* 0xffffff9800287947 */ /* 0x000fea000383ffff */
.L_x_66:
[----:B-1----:R-:W-:-:S04]  /*9910*/  MOV R0, UR5 ;  /* 0x0000000500007c02 */ /* 0x002fc80008000f00 */
[----:B------:R1:W2:Y:S03]  /*9920*/  SYNCS.PHASECHK.TRANS64.TRYWAIT P0, [R0+URZ+0x8], R7 ;  /* 0x00000807000075a7 */ /* 0x0002a600080011ff */
[----:B--2---:R-:W-:Y:S05]  /*9930*/  @!P0 NANOSLEEP.SYNCS 0x989680 ;  /* 0x009896800000895d */ /* 0x004fea0003900000 */
[----:B------:R-:W2:Y:S02]  /*9940*/  @!P0 SYNCS.PHASECHK.TRANS64 P0, [R0+URZ+0x8], R7 ;  /* 0x00000807000085a7 */ /* 0x000ea400080010ff */
[----:B--2---:R-:W-:Y:S05]  /*9950*/  @!P0 BRA `(.L_x_66) ;  /* 0xfffffffc00ec8947 */ /* 0x004fea000383ffff */
[----:B------:R-:W-:Y:S05]  /*9960*/  BRA `(.L_x_65) ;  /* 0xffffff9800dc7947 */ /* 0x000fea000383ffff */
.L_x_68:
[----:B------:R-:W-:Y:S01]  /*9970*/  BSSY B0, `(.L_x_168) ;  /* 0x0000006000007945 */ /* 0x000fe20003800000 */
[----:B------:R-:W-:-:S07]  /*9980*/  MOV R15, 0xffffffff ;  /* 0xffffffff000f7802 */ /* 0x000fce0000000f00 */
[----:B-1---5:R-:W-:Y:S05]  /*9990*/  WARPSYNC.COLLECTIVE R15, `(.L_x_169) ;  /* 0x000000000f0c7348 */ /* 0x022fea0003c00000 */
[----:B------:R-:W-:Y:S02]  /*99a0*/  ELECT P6, UR79, PT ;  /* 0x00000000004f782f */ /* 0x000fe400038c0000 */
[----:B------:R-:W-:Y:S01]  /*99b0*/  MOV R14, UR79 ;  /* 0x0000004f000e7c02 */ /* 0x000fe20008000f00 */
[----:B-1---5:R-:W-:Y:S10]  /*99c0*/  ENDCOLLECTIVE ;  /* 0x000000000000791b */ /* 0x022ff40003800000 */
.L_x_169:
[----:B------:R-:W-:Y:S05]  /*99d0*/  BSYNC B0 ;  /* 0x0000000000007941 */ /* 0x000fea0003800000 */
.L_x_168:
[----:B------:R-:W-:Y:S01]  /*99e0*/  PLOP3.LUT P0, PT, P6, PT, PT, 0x80, 0x8 ;  /* 0x000000000008781c */ /* 0x000fe2000370f070 */
[----:B------:R-:W-:-:S12]  /*99f0*/  BRA `(.L_x_170) ;  /* 0xffffff9c00087947 */ /* 0x000fd8000383ffff */
.L_x_70:
[----:B-1----:R-:W-:-:S04]  /*9a00*/  MOV R0, UR5 ;  /* 0x0000000500007c02 */ /* 0x002fc80008000f00 */
[----:B------:R1:W2:Y:S03]  /*9a10*/  SYNCS.PHASECHK.TRANS64.TRYWAIT P0, [R0+URZ+0x8], R5 ;  /* 0x00000805000075a7 */ /* 0x0002a600080011ff */
[----:B--2---:R-:W-:Y:S05]  /*9a20*/  @!P0 NANOSLEEP.SYNCS 0x989680 ;  /* 0x009896800000895d */ /* 0x004fea0003900000 */
[----:B------:R-:W2:Y:S02]  /*9a30*/  @!P0 SYNCS.PHASECHK.TRANS64 P0, [R0+URZ+0x8], R5 ;  /* 0x00000805000085a7 */ /* 0x000ea400080010ff */
[----:B--2---:R-:W-:Y:S05]  /*9a40*/  @!P0 BRA `(.L_x_70) ;  /* 0xfffffffc00ec8947 */ /* 0x004fea000383ffff */
[----:B------:R-:W-:Y:S05]  /*9a50*/  BRA `(.L_x_69) ;  /* 0xffffff9c000c7947 */ /* 0x000fea000383ffff */
.L_x_71:
[----:B-1----:R1:W2:Y:S02]  /*9a60*/  SYNCS.PHASECHK.TRANS64.TRYWAIT P0, [R0+URZ+0x90], R5 ;  /* 0x00009005000075a7 */ /* 0x0022a400080011ff */
[----:B--2---:R-:W-:Y:S05]  /*9a70*/  @!P0 NANOSLEEP.SYNCS 0x989680 ;  /* 0x009896800000895d */ /* 0x004fea0003900000 */
[----:B------:R-:W2:Y:S02]  /*9a80*/  @!P0 SYNCS.PHASECHK.TRANS64 P0, [R0+URZ+0x90], R5 ;  /* 0x00009005000085a7 */ /* 0x000ea400080010ff */
[----:B--2---:R-:W-:Y:S05]  /*9a90*/  @!P0 BRA `(.L_x_71) ;  /* 0xfffffffc00f08947 */ /* 0x004fea000383ffff */
[----:B------:R-:W-:Y:S05]  /*9aa0*/  BRA `(.L_x_171) ;  /* 0xffffffa000187947 */ /* 0x000fea000383ffff */
.L_x_73:
[----:B------:R-:W-:-:S07]  /*9ab0*/  MOV R0, UR46 ;  /* 0x0000002e00007c02 */ /* 0x000fce0008000f00 */
.L_x_172:
[----:B-1----:R1:W2:Y:S02]  /*9ac0*/  SYNCS.PHASECHK.TRANS64.TRYWAIT P0, [R0+URZ+0xd0], R5 ;  /* 0x0000d005000075a7 */ /* 0x0022a400080011ff */
[----:B--2---:R-:W-:Y:S05]  /*9ad0*/  @!P0 NANOSLEEP.SYNCS 0x989680 ;  /* 0x009896800000895d */ /* 0x004fea0003900000 */
[----:B------:R-:W2:Y:S02]  /*9ae0*/  @!P0 SYNCS.PHASECHK.TRANS64 P0, [R0+URZ+0xd0], R5 ;  /* 0x0000d005000085a7 */ /* 0x000ea400080010ff */
[----:B--2---:R-:W-:Y:S05]  /*9af0*/  @!P0 BRA `(.L_x_172) ;  /* 0xfffffffc00f08947 */ /* 0x004fea000383ffff */
[----:B------:R-:W-:Y:S05]  /*9b00*/  BRA `(.L_x_173) ;  /* 0xffffffa000647947 */ /* 0x000fea000383ffff */
.L_x_76:
[----:B------:R-:W-:Y:S07]  /*9b10*/  MOV R0, UR7 ;  /* 0x0000000700007c02 */ /* 0x000fee0008000f00 */
.L_x_174:
[----:B-1----:R1:W2:Y:S02]  /*9b20*/  SYNCS.PHASECHK.TRANS64.TRYWAIT P0, [R0+URZ], R5 ;  /* 0x00000005000075a7 */ /* 0x0022a400080011ff */
[----:B--2---:R-:W-:Y:S05]  /*9b30*/  @!P0 NANOSLEEP.SYNCS 0x989680 ;  /* 0x009896800000895d */ /* 0x004fea0003900000 */
[----:B------:R-:W2:Y:S02]  /*9b40*/  @!P0 SYNCS.PHASECHK.TRANS64 P0, [R0+URZ], R5 ;  /* 0x00000005000085a7 */ /* 0x000ea400080010ff */
[----:B--2---:R-:W-:Y:S05]  /*9b50*/  @!P0 BRA `(.L_x_174) ;  /* 0xfffffffc00f08947 */ /* 0x004fea000383ffff */
[----:B------:R-:W-:Y:S05]  /*9b60*/  BRA `(.L_x_75) ;  /* 0xffffffa000787947 */ /* 0x000fea000383ffff */
.L_x_80:
[----:B-1----:R-:W-:-:S07]  /*9b70*/  MOV R0, UR4 ;  /* 0x0000000400007c02 */ /* 0x002fce0008000f00 */
.L_x_175:
[----:B-1----:R1:W2:Y:S02]  /*9b80*/  SYNCS.PHASECHK.TRANS64.TRYWAIT P0, [R0+URZ], R3 ;  /* 0x00000003000075a7 */ /* 0x0022a400080011ff */
[----:B--2---:R-:W-:Y:S05]  /*9b90*/  @!P0 NANOSLEEP.SYNCS 0x989680 ;  /* 0x009896800000895d */ /* 0x004fea0003900000 */
[----:B------:R-:W2:Y:S02]  /*9ba0*/  @!P0 SYNCS.PHASECHK.TRANS64 P0, [R0+URZ], R3 ;  /* 0x00000003000085a7 */ /* 0x000ea400080010ff */
[----:B--2---:R-:W-:Y:S05]  /*9bb0*/  @!P0 BRA `(.L_x_175) ;  /* 0xfffffffc00f08947 */ /* 0x004fea000383ffff */
[----:B------:R-:W-:Y:S05]  /*9bc0*/  BRA `(.L_x_176) ;  /* 0xffffffa400bc7947 */ /* 0x000fea000383ffff */
.L_x_81:
[----:B------:R-:W-:-:S07]  /*9bd0*/  MOV R0, UR5 ;  /* 0x0000000500007c02 */ /* 0x000fce0008000f00 */
.L_x_177:
[----:B-1----:R1:W2:Y:S02]  /*9be0*/  SYNCS.PHASECHK.TRANS64.TRYWAIT P0, [R0+URZ], R3 ;  /* 0x00000003000075a7 */ /* 0x0022a400080011ff */
[----:B--2---:R-:W-:Y:S05]  /*9bf0*/  @!P0 NANOSLEEP.SYNCS 0x989680 ;  /* 0x009896800000895d */ /* 0x004fea0003900000 */
[----:B------:R-:W2:Y:S02]  /*9c00*/  @!P0 SYNCS.PHASECHK.TRANS64 P0, [R0+URZ], R3 ;  /* 0x00000003000085a7 */ /* 0x000ea400080010ff */
[----:B--2---:R-:W-:Y:S05]  /*9c10*/  @!P0 BRA `(.L_x_177) ;  /* 0xfffffffc00f08947 */ /* 0x004fea000383ffff */
[----:B------:R-:W-:Y:S05]  /*9c20*/  BRA `(.L_x_178) ;  /* 0xffffffa400c87947 */ /* 0x000fea000383ffff */
.L_x_82:
[----:B------:R-:W-:-:S07]  /*9c30*/  MOV R0, UR5 ;  /* 0x0000000500007c02 */ /* 0x000fce0008000f00 */
.L_x_179:
[----:B-1----:R1:W2:Y:S02]  /*9c40*/  SYNCS.PHASECHK.TRANS64.TRYWAIT P0, [R0+URZ], R3 ;  /* 0x00000003000075a7 */ /* 0x0022a400080011ff */
[----:B--2---:R-:W-:Y:S05]  /*9c50*/  @!P0 NANOSLEEP.SYNCS 0x989680 ;  /* 0x009896800000895d */ /* 0x004fea0003900000 */
[----:B------:R-:W2:Y:S02]  /*9c60*/  @!P0 SYNCS.PHASECHK.TRANS64 P0, [R0+URZ], R3 ;  /* 0x00000003000085a7 */ /* 0x000ea400080010ff */
[----:B--2---:R-:W-:Y:S05]  /*9c70*/  @!P0 BRA `(.L_x_179) ;  /* 0xfffffffc00f08947 */ /* 0x004fea000383ffff */
[----:B------:R-:W-:Y:S05]  /*9c80*/  BRA `(.L_x_180) ;  /* 0xffffffa400d47947 */ /* 0x000fea000383ffff */
.L_x_85:
[----:B------:R-:W-:-:S07]  /*9c90*/  MOV R0, UR41 ;  /* 0x0000002900007c02 */ /* 0x000fce0008000f00 */
.L_x_181:
[----:B-1----:R1:W2:Y:S02]  /*9ca0*/  SYNCS.PHASECHK.TRANS64.TRYWAIT P1, [R0+URZ+0x110], R3 ;  /* 0x00011003000075a7 */ /* 0x0022a400080211ff */
[----:B--2---:R-:W-:Y:S05]  /*9cb0*/  @!P1 NANOSLEEP.SYNCS 0x989680 ;  /* 0x009896800000995d */ /* 0x004fea0003900000 */
[----:B------:R-:W2:Y:S02]  /*9cc0*/  @!P1 SYNCS.PHASECHK.TRANS64 P1, [R0+URZ+0x110], R3 ;  /* 0x00011003000095a7 */ /* 0x000ea400080210ff */
[----:B--2---:R-:W-:Y:S05]  /*9cd0*/  @!P1 BRA `(.L_x_181) ;  /* 0xfffffffc00f09947 */ /* 0x004fea000383ffff */
[----:B------:R-:W-:Y:S05]  /*9ce0*/  BRA `(.L_x_182) ;  /* 0xffffffa800207947 */ /* 0x000fea000383ffff */
.L_x_90:
[----:B--2---:R2:W3:Y:S02]  /*9cf0*/  SYNCS.PHASECHK.TRANS64.TRYWAIT P0, [R12+URZ+0x90], R9 ;  /* 0x000090090c0075a7 */ /* 0x0044e400080011ff */
[----:B---3--:R-:W-:Y:S05]  /*9d00*/  @!P0 NANOSLEEP.SYNCS 0x989680 ;  /* 0x009896800000895d */ /* 0x008fea0003900000 */
[----:B------:R-:W3:Y:S02]  /*9d10*/  @!P0 SYNCS.PHASECHK.TRANS64 P0, [R12+URZ+0x90], R9 ;  /* 0x000090090c0085a7 */ /* 0x000ee400080010ff */
[----:B---3--:R-:W-:Y:S05]  /*9d20*/  @!P0 BRA `(.L_x_90) ;  /* 0xfffffffc00f08947 */ /* 0x008fea000383ffff */
[----:B------:R-:W-:Y:S05]  /*9d30*/  BRA `(.L_x_183) ;  /* 0xffffffac00487947 */ /* 0x000fea000383ffff */
.L_x_93:
[----:B------:R-:W-:Y:S07]  /*9d40*/  MOV R0, UR21 ;  /* 0x0000001500007c02 */ /* 0x000fee0008000f00 */
.L_x_184:
[----:B--2---:R2:W3:Y:S02]  /*9d50*/  SYNCS.PHASECHK.TRANS64.TRYWAIT P2, [R0+URZ+0x88], R11 ;  /* 0x0000880b000075a7 */ /* 0x0044e400080411ff */
[----:B---3--:R-:W-:Y:S05]  /*9d60*/  @!P2 NANOSLEEP.SYNCS 0x989680 ;  /* 0x009896800000a95d */ /* 0x008fea0003900000 */
[----:B------:R-:W3:Y:S02]  /*9d70*/  @!P2 SYNCS.PHASECHK.TRANS64 P2, [R0+URZ+0x88], R11 ;  /* 0x0000880b0000a5a7 */ /* 0x000ee400080410ff */
[----:B---3--:R-:W-:Y:S05]  /*9d80*/  @!P2 BRA `(.L_x_184) ;  /* 0xfffffffc00f0a947 */ /* 0x008fea000383ffff */
[----:B------:R-:W-:Y:S05]  /*9d90*/  BRA `(.L_x_92) ;  /* 0xffffffb000b07947 */ /* 0x000fea000383ffff */
.L_x_96:
[----:B--2---:R-:W-:Y:S07]  /*9da0*/  MOV R0, UR21 ;  /* 0x0000001500007c02 */ /* 0x004fee0008000f00 */
.L_x_185:
[----:B--2---:R2:W3:Y:S02]  /*9db0*/  SYNCS.PHASECHK.TRANS64.TRYWAIT P0, [R0+URZ+0x60], R9 ;  /* 0x00006009000075a7 */ /* 0x0044e400080011ff */
[----:B---3--:R-:W-:Y:S05]  /*9dc0*/  @!P0 NANOSLEEP.SYNCS 0x989680 ;  /* 0x009896800000895d */ /* 0x008fea0003900000 */
[----:B------:R-:W3:Y:S02]  /*9dd0*/  @!P0 SYNCS.PHASECHK.TRANS64 P0, [R0+URZ+0x60], R9 ;  /* 0x00006009000085a7 */ /* 0x000ee400080010ff */
[----:B---3--:R-:W-:Y:S05]  /*9de0*/  @!P0 BRA `(.L_x_185) ;  /* 0xfffffffc00f08947 */ /* 0x008fea000383ffff */
[----:B------:R-:W-:Y:S05]  /*9df0*/  BRA `(.L_x_186) ;  /* 0xffffffb4000c7947 */ /* 0x000fea000383ffff */
.L_x_97:
[----:B------:R-:W-:Y:S07]  /*9e00*/  MOV R0, UR21 ;  /* 0x0000001500007c02 */ /* 0x000fee0008000f00 */
.L_x_187:
[----:B--2---:R2:W3:Y:S02]  /*9e10*/  SYNCS.PHASECHK.TRANS64.TRYWAIT P0, [R0+URZ+0x68], R9 ;  /* 0x00006809000075a7 */ /* 0x0044e400080011ff */
[----:B---3--:R-:W-:Y:S05]  /*9e20*/  @!P0 NANOSLEEP.SYNCS 0x989680 ;  /* 0x009896800000895d */ /* 0x008fea0003900000 */
[----:B------:R-:W3:Y:S02]  /*9e30*/  @!P0 SYNCS.PHASECHK.TRANS64 P0, [R0+URZ+0x68], R9 ;  /* 0x00006809000085a7 */ /* 0x000ee400080010ff */
[----:B---3--:R-:W-:Y:S05]  /*9e40*/  @!P0 BRA `(.L_x_187) ;  /* 0xfffffffc00f08947 */ /* 0x008fea000383ffff */
[----:B------:R-:W-:Y:S05]  /*9e50*/  BRA `(.L_x_188) ;  /* 0xffffffb400687947 */ /* 0x000fea000383ffff */
.L_x_98:
[----:B------:R-:W-:Y:S07]  /*9e60*/  MOV R0, UR21 ;  /* 0x0000001500007c02 */ /* 0x000fee0008000f00 */
.L_x_189:
[----:B--2---:R2:W3:Y:S02]  /*9e70*/  SYNCS.PHASECHK.TRANS64.TRYWAIT P0, [R0+URZ+0x70], R9 ;  /* 0x00007009000075a7 */ /* 0x0044e400080011ff */
[----:B---3--:R-:W-:Y:S05]  /*9e80*/  @!P0 NANOSLEEP.SYNCS 0x989680 ;  /* 0x009896800000895d */ /* 0x008fea0003900000 */
[----:B------:R-:W3:Y:S02]  /*9e90*/  @!P0 SYNCS.PHASECHK.TRANS64 P0, [R0+URZ+0x70], R9 ;  /* 0x00007009000085a7 */ /* 0x000ee400080010ff */
[----:B---3--:R-:W-:Y:S05]  /*9ea0*/  @!P0 BRA `(.L_x_189) ;  /* 0xfffffffc00f08947 */ /* 0x008fea000383ffff */
[----:B------:R-:W-:Y:S05]  /*9eb0*/  BRA `(.L_x_190) ;  /* 0xffffffb400c47947 */ /* 0x000fea000383ffff */
.L_x_99:
[----:B------:R-:W-:Y:S07]  /*9ec0*/  MOV R0, UR21 ;  /* 0x0000001500007c02 */ /* 0x000fee0008000f00 */
.L_x_191:
[----:B--2---:R2:W3:Y:S02]  /*9ed0*/  SYNCS.PHASECHK.TRANS64.TRYWAIT P0, [R0+URZ+0x78], R9 ;  /* 0x00007809000075a7 */ /* 0x0044e400080011ff */
[----:B---3--:R-:W-:Y:S05]  /*9ee0*/  @!P0 NANOSLEEP.SYNCS 0x989680 ;  /* 0x009896800000895d */ /* 0x008fea0003900000 */
[----:B------:R-:W3:Y:S02]  /*9ef0*/  @!P0 SYNCS.PHASECHK.TRANS64 P0, [R0+URZ+0x78], R9 ;  /* 0x00007809000085a7 */ /* 0x000ee400080010ff */
[----:B---3--:R-:W-:Y:S05]  /*9f00*/  @!P0 BRA `(.L_x_191) ;  /* 0xfffffffc00f08947 */ /* 0x008fea000383ffff */
[----:B------:R-:W-:Y:S05]  /*9f10*/  BRA `(.L_x_192) ;  /* 0xffffffb800207947 */ /* 0x000fea000383ffff */
.L_x_101:
[----:B------:R-:W-:-:S07]  /*9f20*/  MOV R0, UR21 ;  /* 0x0000001500007c02 */ /* 0x000fce0008000f00 */
.L_x_193:
[----:B--2---:R2:W4:Y:S02]  /*9f30*/  SYNCS.PHASECHK.TRANS64.TRYWAIT P0, [R0+URZ+0x60], R3 ;  /* 0x00006003000075a7 */ /* 0x00452400080011ff */
[----:B----4-:R-:W-:Y:S05]  /*9f40*/  @!P0 NANOSLEEP.SYNCS 0x989680 ;  /* 0x009896800000895d */ /* 0x010fea0003900000 */
[----:B------:R-:W4:Y:S02]  /*9f50*/  @!P0 SYNCS.PHASECHK.TRANS64 P0, [R0+URZ+0x60], R3 ;  /* 0x00006003000085a7 */ /* 0x000f2400080010ff */
[----:B----4-:R-:W-:Y:S05]  /*9f60*/  @!P0 BRA `(.L_x_193) ;  /* 0xfffffffc00f08947 */ /* 0x010fea000383ffff */
[----:B------:R-:W-:Y:S05]  /*9f70*/  BRA `(.L_x_194) ;  /* 0xffffffb800ac7947 */ /* 0x000fea000383ffff */
.L_x_102:
[----:B--2---:R-:W-:-:S07]  /*9f80*/  MOV R0, UR21 ;  /* 0x0000001500007c02 */ /* 0x004fce0008000f00 */
.L_x_195:
[----:B--2---:R2:W4:Y:S02]  /*9f90*/  SYNCS.PHASECHK.TRANS64.TRYWAIT P0, [R0+URZ+0x68], R3 ;  /* 0x00006803000075a7 */ /* 0x00452400080011ff */
[----:B----4-:R-:W-:Y:S05]  /*9fa0*/  @!P0 NANOSLEEP.SYNCS 0x989680 ;  /* 0x009896800000895d */ /* 0x010fea0003900000 */
[----:B------:R-:W4:Y:S02]  /*9fb0*/  @!P0 SYNCS.PHASECHK.TRANS64 P0, [R0+URZ+0x68], R3 ;  /* 0x00006803000085a7 */ /* 0x000f2400080010ff */
[----:B----4-:R-:W-:Y:S05]  /*9fc0*/  @!P0 BRA `(.L_x_195) ;  /* 0xfffffffc00f08947 */ /* 0x010fea000383ffff */
[----:B------:R-:W-:Y:S05]  /*9fd0*/  BRA `(.L_x_196) ;  /* 0xffffffb8009c7947 */ /* 0x000fea000383ffff */
.L_x_103:
[----:B--2---:R-:W-:-:S07]  /*9fe0*/  MOV R0, UR21 ;  /* 0x0000001500007c02 */ /* 0x004fce0008000f00 */
.L_x_197:
[----:B--2---:R2:W4:Y:S02]  /*9ff0*/  SYNCS.PHASECHK.TRANS64.TRYWAIT P0, [R0+URZ+0x70], R3 ;  /* 0x00007003000075a7 */ /* 0x00452400080011ff */
[----:B----4-:R-:W-:Y:S05]  /*a000*/  @!P0 NANOSLEEP.SYNCS 0x989680 ;  /* 0x009896800000895d */ /* 0x010fea0003900000 */
[----:B------:R-:W4:Y:S02]  /*a010*/  @!P0 SYNCS.PHASECHK.TRANS64 P0, [R0+URZ+0x70], R3 ;  /* 0x00007003000085a7 */ /* 0x000f2400080010ff */
[----:B----4-:R-:W-:Y:S05]  /*a020*/  @!P0 BRA `(.L_x_197) ;  /* 0xfffffffc00f08947 */ /* 0x010fea000383ffff */
[----:B------:R-:W-:Y:S05]  /*a030*/  BRA `(.L_x_198) ;  /* 0xffffffb8008c7947 */ /* 0x000fea000383ffff */
.L_x_105:
[----:B-1----:R1:W2:Y:S02]  /*a040*/  SYNCS.PHASECHK.TRANS64.TRYWAIT P0, [R3+URZ+0x90], R0 ;  /* 0x00009000030075a7 */ /* 0x0022a400080011ff */
[----:B--2---:R-:W-:Y:S05]  /*a050*/  @!P0 NANOSLEEP.SYNCS 0x989680 ;  /* 0x009896800000895d */ /* 0x004fea0003900000 */
[----:B------:R-:W2:Y:S02]  /*a060*/  @!P0 SYNCS.PHASECHK.TRANS64 P0, [R3+URZ+0x90], R0 ;  /* 0x00009000030085a7 */ /* 0x000ea400080010ff */
[----:B--2---:R-:W-:Y:S05]  /*a070*/  @!P0 BRA `(.L_x_105) ;  /* 0xfffffffc00f08947 */ /* 0x004fea000383ffff */
[----:B------:R-:W-:Y:S05]  /*a080*/  BRA `(.L_x_199) ;  /* 0xffffffbc00607947 */ /* 0x000fea000383ffff */
.L_x_116:
[----:B-1----:R-:W-:Y:S04]  /*a090*/  MOV R2, UR43 ;  /* 0x0000002b00027c02 */ /* 0x002fe80008000f00 */
[----:B------:R1:W2:Y:S03]  /*a0a0*/  SYNCS.PHASECHK.TRANS64.TRYWAIT P1, [R2+URZ+0x40], R3 ;  /* 0x00004003020075a7 */ /* 0x0002a600080211ff */
[----:B--2---:R-:W-:Y:S05]  /*a0b0*/  @!P1 NANOSLEEP.SYNCS 0x989680 ;  /* 0x009896800000995d */ /* 0x004fea0003900000 */
[----:B------:R-:W2:Y:S02]  /*a0c0*/  @!P1 SYNCS.PHASECHK.TRANS64 P1, [R2+URZ+0x40], R3 ;  /* 0x00004003020095a7 */ /* 0x000ea400080210ff */
[----:B--2---:R-:W-:Y:S05]  /*a0d0*/  @!P1 BRA `(.L_x_116) ;  /* 0xfffffffc00ec9947 */ /* 0x004fea000383ffff */
[----:B------:R-:W-:Y:S05]  /*a0e0*/  BRA `(.L_x_115) ;  /* 0xffffffc800d07947 */ /* 0x000fea000383ffff */
.L_x_118:
[----:B-1----:R1:W4:Y:S02]  /*a0f0*/  SYNCS.PHASECHK.TRANS64.TRYWAIT P0, [R75+URZ+0xb0], R0 ;  /* 0x0000b0004b0075a7 */ /* 0x00232400080011ff */
[----:B----4-:R-:W-:Y:S05]  /*a100*/  @!P0 NANOSLEEP.SYNCS 0x989680 ;  /* 0x009896800000895d */ /* 0x010fea0003900000 */
[----:B------:R-:W4:Y:S02]  /*a110*/  @!P0 SYNCS.PHASECHK.TRANS64 P0, [R75+URZ+0xb0], R0 ;  /* 0x0000b0004b0085a7 */ /* 0x000f2400080010ff */
[----:B----4-:R-:W-:Y:S05]  /*a120*/  @!P0 BRA `(.L_x_118) ;  /* 0xfffffffc00f08947 */ /* 0x010fea000383ffff */
[----:B------:R-:W-:Y:S05]  /*a130*/  BRA `(.L_x_117) ;  /* 0xffffffc800f87947 */ /* 0x000fea000383ffff */
.L_x_127:
[----:B-1----:R1:W3:Y:S02]  /*a140*/  SYNCS.PHASECHK.TRANS64.TRYWAIT P0, [R3+URZ+0x40], R0 ;  /* 0x00004000030075a7 */ /* 0x0022e400080011ff */
[----:B---3--:R-:W-:Y:S05]  /*a150*/  @!P0 NANOSLEEP.SYNCS 0x989680 ;  /* 0x009896800000895d */ /* 0x008fea0003900000 */
[----:B------:R-:W3:Y:S02]  /*a160*/  @!P0 SYNCS.PHASECHK.TRANS64 P0, [R3+URZ+0x40], R0 ;  /* 0x00004000030085a7 */ /* 0x000ee400080010ff */
[----:B---3--:R-:W-:Y:S05]  /*a170*/  @!P0 BRA `(.L_x_127) ;  /* 0xfffffffc00f08947 */ /* 0x008fea000383ffff */
[----:B------:R-:W-:Y:S05]  /*a180*/  BRA `(.L_x_126) ;  /* 0xffffffd400287947 */ /* 0x000fea000383ffff */
.L_x_135:
[----:B-1----:R1:W3:Y:S02]  /*a190*/  SYNCS.PHASECHK.TRANS64.TRYWAIT P0, [R0+URZ+0x40], R7 ;  /* 0x00004007000075a7 */ /* 0x0022e400080011ff */
[----:B---3--:R-:W-:Y:S05]  /*a1a0*/  @!P0 NANOSLEEP.SYNCS 0x989680 ;  /* 0x009896800000895d */ /* 0x008fea0003900000 */
[----:B------:R-:W3:Y:S02]  /*a1b0*/  @!P0 SYNCS.PHASECHK.TRANS64 P0, [R0+URZ+0x40], R7 ;  /* 0x00004007000085a7 */ /* 0x000ee400080010ff */
[----:B---3--:R-:W-:Y:S05]  /*a1c0*/  @!P0 BRA `(.L_x_135) ;  /* 0xfffffffc00f08947 */ /* 0x008fea000383ffff */
[----:B------:R-:W-:Y:S05]  /*a1d0*/  BRA `(.L_x_134) ;  /* 0xffffffdc00807947 */ /* 0x000fea000383ffff */
.L_x_143:
[----:B-1----:R1:W3:Y:S02]  /*a1e0*/  SYNCS.PHASECHK.TRANS64.TRYWAIT P0, [R0+URZ+0x40], R5 ;  /* 0x00004005000075a7 */ /* 0x0022e400080011ff */
[----:B---3--:R-:W-:Y:S05]  /*a1f0*/  @!P0 NANOSLEEP.SYNCS 0x989680 ;  /* 0x009896800000895d */ /* 0x008fea0003900000 */
[----:B------:R-:W3:Y:S02]  /*a200*/  @!P0 SYNCS.PHASECHK.TRANS64 P0, [R0+URZ+0x40], R5 ;  /* 0x00004005000085a7 */ /* 0x000ee400080010ff */
[----:B---3--:R-:W-:Y:S05]  /*a210*/  @!P0 BRA `(.L_x_143) ;  /* 0xfffffffc00f08947 */ /* 0x008fea000383ffff */
[----:B------:R-:W-:Y:S05]  /*a220*/  BRA `(.L_x_142) ;  /* 0xffffffe400d87947 */ /* 0x000fea000383ffff */
        .weak           $__internal_0_$__cuda_sm10x_tcgen05_guardrail_trap_col_being_dealloced_not_returned_by_alloc
        .type           $__internal_0_$__cuda_sm10x_tcgen05_guardrail_trap_col_being_dealloced_not_returned_by_alloc,@function
        .size           $__internal_0_$__cuda_sm10x_tcgen05_guardrail_trap_col_being_dealloced_not_returned_by_alloc,($__internal_1_$__cuda_sm10x_tcgen05_guardrail_trap_phase_invalid_during_alloc - $__internal_0_$__cuda_sm10x_tcgen05_guardrail_trap_col_being_dealloced_not_returned_by_alloc)
$__internal_0_$__cuda_sm10x_tcgen05_guardrail_trap_col_being_dealloced_not_returned_by_alloc:
[----:B------:R-:W-:Y:S05]  /*a230*/  BPT.TRAP 0x1 ;  /* 0x000000040000795c */ /* 0x000fea0000300000 */
[----:B------:R-:W-:-:S04]  /*a240*/  HFMA2 R3, -RZ, RZ, 0, 0 ;  /* 0x00000000ff037431 */ /* 0x000fc800000001ff */
[----:B------:R-:W-:Y:S05]  /*a250*/  RET.REL.NODEC R2 `(_ZN7cutlass13device_kernelINS_4gemm6kernel13GemmUniversalIN4cute5tupleIJiiiiEEENS1_10collective13CollectiveMmaINS1_35MainloopSm100TmaUmmaWarpSpecializedILi4ELi2ELi4ENS5_IJNS4_1CILi2EEESB_NSA_ILi1EEEEEEEENS5_IJNSA_ILi128EEESF_NSA_ILi64EEEEEENS_10tfloat32_tENS5_IJlSC_lEEESI_SJ_NS4_8TiledMMAINS4_8MMA_AtomIJNS4_23SM100_MMA_TF32_2x1SM_SSISI_SI_fLi128ELi128ELNS4_4UMMA5MajorE0ELSO_0ELNSN_7ScaleInE0ELSP_0EEEEEENS4_6LayoutINS5_IJSC_SC_SC_EEENS5_IJNSA_ILi0EEESU_SU_EEEEENS5_IJNS4_10UnderscoreESX_SX_EEEEENS4_28SM100_TMA_2SM_LOAD_MULTICASTENS4_14ComposedLayoutINS4_7SwizzleILi3ELi4ELi3EEENS4_18smem_ptr_flag_bitsILi32EEENSS_INS5_IJNSA_ILi8EEENSA_ILi32EEEEEENS5_IJS17_SC_EEEEEEEvNS4_8identityENS4_18SM100_TMA_2SM_LOADES1B_vS1C_EENS_8epilogue10collective18CollectiveEpilogueINS1F_23Sm100TmaWarpSpecializedILi4ELi2ELi16ELb1ELb0EEEJNS5_IJSG_SF_SG_EEENS5_IJNSS_ISG_SC_EENSS_INS5_IJNSA_ILi16EEESB_EEENS5_IJSC_SG_EEEEEEEESI_SJ_SI_SJ_NS1F_6fusion15FusionCallbacksIS1J_NS1R_17LinearCombinationISI_fSI_fLNS_15FloatRoundStyleE2EEES1K_S1Q_JEEENS4_5SM1004TMEM4LOAD26SM100_TMEM_LOAD_32dp32b16xENS4_13SM90_TMA_LOADENS11_INS12_ILi2ELi4ELi3EEES15_NSS_INS5_IJS16_S1M_EEENS5_IJS1M_SC_EEEEEEENS4_39AutoVectorizingCopyWithAssumedAlignmentILi128EEENS4_14SM90_TMA_STOREES26_S28_S28_EEEvvEEEEvNT_6ParamsE) ;  /* 0xffffff5c02687950 */ /* 0x000fea0003c3ffff */
        .weak           $__internal_1_$__cuda_sm10x_tcgen05_guardrail_trap_phase_invalid_during_alloc
        .type           $__internal_1_$__cuda_sm10x_tcgen05_guardrail_trap_phase_invalid_during_alloc,@function
        .size           $__internal_1_$__cuda_sm10x_tcgen05_guardrail_trap_phase_invalid_during_alloc,($__internal_2_$__cuda_sm10x_tcgen05_guardrail_trap_unallocated_columns_being_dealloced - $__internal_1_$__cuda_sm10x_tcgen05_guardrail_trap_phase_invalid_during_alloc)
$__internal_1_$__cuda_sm10x_tcgen05_guardrail_trap_phase_invalid_during_alloc:
[----:B------:R-:W-:Y:S05]  /*a260*/  BPT.TRAP 0x1 ;  /* 0x000000040000795c */ /* 0x000fea0000300000 */
[----:B------:R-:W-:-:S04]  /*a270*/  MOV R5, 0x0 ;  /* 0x0000000000057802 */ /* 0x000fc80000000f00 */
[----:B------:R-:W-:Y:S05]  /*a280*/  RET.REL.NODEC R4 `(_ZN7cutlass13device_kernelINS_4gemm6kernel13GemmUniversalIN4cute5tupleIJiiiiEEENS1_10collective13CollectiveMmaINS1_35MainloopSm100TmaUmmaWarpSpecializedILi4ELi2ELi4ENS5_IJNS4_1CILi2EEESB_NSA_ILi1EEEEEEEENS5_IJNSA_ILi128EEESF_NSA_ILi64EEEEEENS_10tfloat32_tENS5_IJlSC_lEEESI_SJ_NS4_8TiledMMAINS4_8MMA_AtomIJNS4_23SM100_MMA_TF32_2x1SM_SSISI_SI_fLi128ELi128ELNS4_4UMMA5MajorE0ELSO_0ELNSN_7ScaleInE0ELSP_0EEEEEENS4_6LayoutINS5_IJSC_SC_SC_EEENS5_IJNSA_ILi0EEESU_SU_EEEEENS5_IJNS4_10UnderscoreESX_SX_EEEEENS4_28SM100_TMA_2SM_LOAD_MULTICASTENS4_14ComposedLayoutINS4_7SwizzleILi3ELi4ELi3EEENS4_18smem_ptr_flag_bitsILi32EEENSS_INS5_IJNSA_ILi8EEENSA_ILi32EEEEEENS5_IJS17_SC_EEEEEEEvNS4_8identityENS4_18SM100_TMA_2SM_LOADES1B_vS1C_EENS_8epilogue10collective18CollectiveEpilogueINS1F_23Sm100TmaWarpSpecializedILi4ELi2ELi16ELb1ELb0EEEJNS5_IJSG_SF_SG_EEENS5_IJNSS_ISG_SC_EENSS_INS5_IJNSA_ILi16EEESB_EEENS5_IJSC_SG_EEEEEEEESI_SJ_SI_SJ_NS1F_6fusion15FusionCallbacksIS1J_NS1R_17LinearCombinationISI_fSI_fLNS_15FloatRoundStyleE2EEES1K_S1Q_JEEENS4_5SM1004TMEM4LOAD26SM100_TMEM_LOAD_32dp32b16xENS4_13SM90_TMA_LOADENS11_INS12_ILi2ELi4ELi3EEES15_NSS_INS5_IJS16_S1M_EEENS5_IJS1M_SC_EEEEEEENS4_39AutoVectorizingCopyWithAssumedAlignmentILi128EEENS4_14SM90_TMA_STOREES26_S28_S28_EEEvvEEEEvNT_6ParamsE) ;  /* 0xffffff5c045c7950 */ /* 0x000fea0003c3ffff */
        .weak           $__internal_2_$__cuda_sm10x_tcgen05_guardrail_trap_unallocated_columns_being_dealloced
        .type           $__internal_2_$__cuda_sm10x_tcgen05_guardrail_trap_unallocated_columns_being_dealloced,@function
        .size           $__internal_2_$__cuda_sm10x_tcgen05_guardrail_trap_unallocated_columns_being_dealloced,(.L_x_201 - $__internal_2_$__cuda_sm10x_tcgen05_guardrail_trap_unallocated_columns_being_dealloced)
$__internal_2_$__cuda_sm10x_tcgen05_guardrail_trap_unallocated_columns_being_dealloced:
[----:B------:R-:W-:Y:S05]  /*a290*/  BPT.TRAP 0x1 ;  /* 0x000000040000795c */ /* 0x000fea0000300000 */
[----:B------:R-:W-:-:S04]  /*a2a0*/  HFMA2 R3, -RZ, RZ, 0, 0 ;  /* 0x00000000ff037431 */ /* 0x000fc800000001ff */
[----:B------:R-:W-:Y:S05]  /*a2b0*/  RET.REL.NODEC R2 `(_ZN7cutlass13device_kernelINS_4gemm6kernel13GemmUniversalIN4cute5tupleIJiiiiEEENS1_10collective13CollectiveMmaINS1_35MainloopSm100TmaUmmaWarpSpecializedILi4ELi2ELi4ENS5_IJNS4_1CILi2EEESB_NSA_ILi1EEEEEEEENS5_IJNSA_ILi128EEESF_NSA_ILi64EEEEEENS_10tfloat32_tENS5_IJlSC_lEEESI_SJ_NS4_8TiledMMAINS4_8MMA_AtomIJNS4_23SM100_MMA_TF32_2x1SM_SSISI_SI_fLi128ELi128ELNS4_4UMMA5MajorE0ELSO_0ELNSN_7ScaleInE0ELSP_0EEEEEENS4_6LayoutINS5_IJSC_SC_SC_EEENS5_IJNSA_ILi0EEESU_SU_EEEEENS5_IJNS4_10UnderscoreESX_SX_EEEEENS4_28SM100_TMA_2SM_LOAD_MULTICASTENS4_14ComposedLayoutINS4_7SwizzleILi3ELi4ELi3EEENS4_18smem_ptr_flag_bitsILi32EEENSS_INS5_IJNSA_ILi8EEENSA_ILi32EEEEEENS5_IJS17_SC_EEEEEEEvNS4_8identityENS4_18SM100_TMA_2SM_LOADES1B_vS1C_EENS_8epilogue10collective18CollectiveEpilogueINS1F_23Sm100TmaWarpSpecializedILi4ELi2ELi16ELb1ELb0EEEJNS5_IJSG_SF_SG_EEENS5_IJNSS_ISG_SC_EENSS_INS5_IJNSA_ILi16EEESB_EEENS5_IJSC_SG_EEEEEEEESI_SJ_SI_SJ_NS1F_6fusion15FusionCallbacksIS1J_NS1R_17LinearCombinationISI_fSI_fLNS_15FloatRoundStyleE2EEES1K_S1Q_JEEENS4_5SM1004TMEM4LOAD26SM100_TMEM_LOAD_32dp32b16xENS4_13SM90_TMA_LOADENS11_INS12_ILi2ELi4ELi3EEES15_NSS_INS5_IJS16_S1M_EEENS5_IJS1M_SC_EEEEEEENS4_39AutoVectorizingCopyWithAssumedAlignmentILi128EEENS4_14SM90_TMA_STOREES26_S28_S28_EEEvvEEEEvNT_6ParamsE) ;  /* 0xffffff5c02507950 */ /* 0x000fea0003c3ffff */
.L_x_200:
[----:B------:R-:W-:-:S00]  /*a2c0*/  BRA `(.L_x_200) ;  /* 0xfffffffc00fc7947 */ /* 0x000fc0000383ffff */
[----:B------:R-:W-:-:S00]  /*a2d0*/  NOP ;  /* 0x0000000000007918 */ /* 0x000fc00000000000 */
        /* <DEDUP_REMOVED lines=10> */
.L_x_201:


//--------------------- .nv.global.init           --------------------------
	.section	.nv.global.init,"aw",@progbits
.nv.global.init:
	.type		$str$27,@object
	.size		$str$27,($str$28 - $str$27)
$str$27:
        /*0000*/ 	.byte	0x28, 0x61, 0x64, 0x64, 0x72, 0x65, 0x73, 0x73, 0x20, 0x26, 0x20, 0x6d, 0x61, 0x73, 0x6b, 0x29
        /*0010*/ 	.byte	0x20, 0x3d, 0x3d, 0x20, 0x30, 0x00
	.type		$str$28,@object
	.size		$str$28,($str$26 - $str$28)
$str$28:
        /*0016*/ 	.byte	0x2f, 0x74, 0x6d, 0x70, 0x2f, 0x63, 0x75, 0x74, 0x6c, 0x61, 0x73, 0x73, 0x5f, 0x73, 0x77, 0x65
        /*0026*/ 	.byte	0x65, 0x70, 0x5f, 0x73, 0x72, 0x63, 0x2f, 0x69, 0x6e, 0x63, 0x6c, 0x75, 0x64, 0x65, 0x2f, 0x63
        /*0036*/ 	.byte	0x75, 0x74, 0x65, 0x2f, 0x70, 0x6f, 0x69, 0x6e, 0x74, 0x65, 0x72, 0x5f, 0x66, 0x6c, 0x61, 0x67
        /*0046*/ 	.byte	0x67, 0x65, 0x64, 0x2e, 0x68, 0x70, 0x70, 0x00
	.type		$str$26,@object
	.size		$str$26,($str$25 - $str$26)
$str$26:
        /*004e*/ 	.byte	0x2f, 0x74, 0x6d, 0x70, 0x2f, 0x63, 0x75, 0x74, 0x6c, 0x61, 0x73, 0x73, 0x5f, 0x73, 0x77, 0x65
        /*005e*/ 	.byte	0x65, 0x70, 0x5f, 0x73, 0x72, 0x63, 0x2f, 0x69, 0x6e, 0x63, 0x6c, 0x75, 0x64, 0x65, 0x2f, 0x63
        /*006e*/ 	.byte	0x75, 0x74, 0x65, 0x2f, 0x61, 0x74, 0x6f, 0x6d, 0x2f, 0x63, 0x6f, 0x70, 0x79, 0x5f, 0x74, 0x72
        /*007e*/ 	.byte	0x61, 0x69, 0x74, 0x73, 0x5f, 0x73, 0x6d, 0x31, 0x30, 0x30, 0x2e, 0x68, 0x70, 0x70, 0x00
	.type		$str$25,@object
	.size		$str$25,(__unnamed_1 - $str$25)
$str$25:
        /*008d*/ 	.byte	0x28, 0x28, 0x75, 0x69, 0x6e, 0x74, 0x33, 0x32, 0x5f, 0x74, 0x28, 0x74, 0x68, 0x72, 0x65, 0x61
        /*009d*/ 	.byte	0x64, 0x49, 0x64, 0x78, 0x2e, 0x78, 0x29, 0x20, 0x2f, 0x20, 0x33, 0x32, 0x29, 0x20, 0x25, 0x20
        /*00ad*/ 	.byte	0x34, 0x29, 0x20, 0x3d, 0x3d, 0x20, 0x28, 0x28, 0x28, 0x74, 0x6d, 0x65, 0x6d, 0x5f, 0x61, 0x64
        /*00bd*/ 	.byte	0x64, 0x72, 0x20, 0x3e, 0x3e, 0x20, 0x31, 0x36, 0x29, 0x20, 0x2f, 0x20, 0x33, 0x32, 0x29, 0x20
        /*00cd*/ 	.byte	0x25, 0x20, 0x34, 0x29, 0x00
	.type		__unnamed_1,@object
	.size		__unnamed_1,(__unnamed_2 - __unnamed_1)
__unnamed_1:
        /*00d2*/ 	.byte	0x61, 0x75, 0x74, 0x6f, 0x20, 0x63, 0x75, 0x74, 0x65, 0x3a, 0x3a, 0x61, 0x73, 0x5f, 0x70, 0x6f
        /* <DEDUP_REMOVED lines=24> */
        /*0262*/ 	.byte	0x43, 0x3c, 0x32, 0x30, 0x34, 0x38, 0x3e, 0x3e, 0x3e, 0x3e, 0x5d, 0x00
	.type		__unnamed_2,@object
	.size		__unnamed_2,(.L_2 - __unnamed_2)
__unnamed_2:
        /* <DEDUP_REMOVED lines=42> */
        /*050e*/ 	.byte	0x3e, 0x5d, 0x00
.L_2:


//--------------------- .nv.shared._ZN7cutlass13device_kernelINS_4gemm6kernel13GemmUniversalIN4cute5tupleIJiiiiEEENS1_10collective13CollectiveMmaINS1_35MainloopSm100TmaUmmaWarpSpecializedILi4ELi2ELi4ENS5_IJNS4_1CILi2EEESB_NSA_ILi1EEEEEEEENS5_IJNSA_ILi128EEESF_NSA_ILi64EEEEEENS_10tfloat32_tENS5_IJlSC_lEEESI_SJ_NS4_8TiledMMAINS4_8MMA_AtomIJNS4_23SM100_MMA_TF32_2x1SM_SSISI_SI_fLi128ELi128ELNS4_4UMMA5MajorE0ELSO_0ELNSN_7ScaleInE0ELSP_0EEEEEENS4_6LayoutINS5_IJSC_SC_SC_EEENS5_IJNSA_ILi0EEESU_SU_EEEEENS5_IJNS4_10UnderscoreESX_SX_EEEEENS4_28SM100_TMA_2SM_LOAD_MULTICASTENS4_14ComposedLayoutINS4_7SwizzleILi3ELi4ELi3EEENS4_18smem_ptr_flag_bitsILi32EEENSS_INS5_IJNSA_ILi8EEENSA_ILi32EEEEEENS5_IJS17_SC_EEEEEEEvNS4_8identityENS4_18SM100_TMA_2SM_LOADES1B_vS1C_EENS_8epilogue10collective18CollectiveEpilogueINS1F_23Sm100TmaWarpSpecializedILi4ELi2ELi16ELb1ELb0EEEJNS5_IJSG_SF_SG_EEENS5_IJNSS_ISG_SC_EENSS_INS5_IJNSA_ILi16EEESB_EEENS5_IJSC_SG_EEEEEEEESI_SJ_SI_SJ_NS1F_6fusion15FusionCallbacksIS1J_NS1R_17LinearCombinationISI_fSI_fLNS_15FloatRoundStyleE2EEES1K_S1Q_JEEENS4_5SM1004TMEM4LOAD26SM100_TMEM_LOAD_32dp32b16xENS4_13SM90_TMA_LOADENS11_INS12_ILi2ELi4ELi3EEES15_NSS_INS5_IJS16_S1M_EEENS5_IJS1M_SC_EEEEEEENS4_39AutoVectorizingCopyWithAssumedAlignmentILi128EEENS4_14SM90_TMA_STOREES26_S28_S28_EEEvvEEEEvNT_6ParamsE --------------------------
	.section	.nv.shared._ZN7cutlass13device_kernelINS_4gemm6kernel13GemmUniversalIN4cute5tupleIJiiiiEEENS1_10collective13CollectiveMmaINS1_35MainloopSm100TmaUmmaWarpSpecializedILi4ELi2ELi4ENS5_IJNS4_1CILi2EEESB_NSA_ILi1EEEEEEEENS5_IJNSA_ILi128EEESF_NSA_ILi64EEEEEENS_10tfloat32_tENS5_IJlSC_lEEESI_SJ_NS4_8TiledMMAINS4_8MMA_AtomIJNS4_23SM100_MMA_TF32_2x1SM_SSISI_SI_fLi128ELi128ELNS4_4UMMA5MajorE0ELSO_0ELNSN_7ScaleInE0ELSP_0EEEEEENS4_6LayoutINS5_IJSC_SC_SC_EEENS5_IJNSA_ILi0EEESU_SU_EEEEENS5_IJNS4_10UnderscoreESX_SX_EEEEENS4_28SM100_TMA_2SM_LOAD_MULTICASTENS4_14ComposedLayoutINS4_7SwizzleILi3ELi4ELi3EEENS4_18smem_ptr_flag_bitsILi32EEENSS_INS5_IJNSA_ILi8EEENSA_ILi32EEEEEENS5_IJS17_SC_EEEEEEEvNS4_8identityENS4_18SM100_TMA_2SM_LOADES1B_vS1C_EENS_8epilogue10collective18CollectiveEpilogueINS1F_23Sm100TmaWarpSpecializedILi4ELi2ELi16ELb1ELb0EEEJNS5_IJSG_SF_SG_EEENS5_IJNSS_ISG_SC_EENSS_INS5_IJNSA_ILi16EEESB_EEENS5_IJSC_SG_EEEEEEEESI_SJ_SI_SJ_NS1F_6fusion15FusionCallbacksIS1J_NS1R_17LinearCombinationISI_fSI_fLNS_15FloatRoundStyleE2EEES1K_S1Q_JEEENS4_5SM1004TMEM4LOAD26SM100_TMEM_LOAD_32dp32b16xENS4_13SM90_TMA_LOADENS11_INS12_ILi2ELi4ELi3EEES15_NSS_INS5_IJS16_S1M_EEENS5_IJS1M_SC_EEEEEEENS4_39AutoVectorizingCopyWithAssumedAlignmentILi128EEENS4_14SM90_TMA_STOREES26_S28_S28_EEEvvEEEEvNT_6ParamsE,"aw",@nobits
	.sectionflags	@""
	.align	16
	.zero		1024


//--------------------- .nv.shared.reserved.0     --------------------------
	.section	.nv.shared.reserved.0,"aw",@nobits
	.weak		__nv_reservedSMEM_offset_0_alias
	.size		__nv_reservedSMEM_offset_0_alias, 0, 64
	.other		__nv_reservedSMEM_offset_0_alias,@"STO_CUDA_RESERVED_SHARED STV_DEFAULT"
__nv_reservedSMEM_offset_0_alias:
	.zero		0
.nv.shared.reserved.0:
	.zero		64
	.weak		__nv_reservedSMEM_tcgen05_partition
	.type		__nv_reservedSMEM_tcgen05_partition,@object
	.size		__nv_reservedSMEM_tcgen05_partition,(.L_0 - __nv_reservedSMEM_tcgen05_partition)
__nv_reservedSMEM_tcgen05_partition:
	.zero		32
.L_0:


//--------------------- .nv.global                --------------------------
	.section	.nv.global,"aw",@nobits
.nv.global:
	.type		_ZN40_INTERNAL_d09f401b_4_k_cu_d45046e6_104534cute1_E,@object
	.size		_ZN40_INTERNAL_d09f401b_4_k_cu_d45046e6_104534cute1_E,(_ZN40_INTERNAL_d09f401b_4_k_cu_d45046e6_104534cuda3std3__45__cpo6cbeginE - _ZN40_INTERNAL_d09f401b_4_k_cu_d45046e6_104534cute1_E)
_ZN40_INTERNAL_d09f401b_4_k_cu_d45046e6_104534cute1_E:
	.zero		1
	.type		_ZN40_INTERNAL_d09f401b_4_k_cu_d45046e6_104534cuda3std3__45__cpo6cbeginE,@object
	.size		_ZN40_INTERNAL_d09f401b_4_k_cu_d45046e6_104534cuda3std3__45__cpo6cbeginE,(_ZN40_INTERNAL_d09f401b_4_k_cu_d45046e6_104534cuda3std3__48in_placeE - _ZN40_INTERNAL_d09f401b_4_k_cu_d45046e6_104534cuda3std3__45__cpo6cbeginE)
_ZN40_INTERNAL_d09f401b_4_k_cu_d45046e6_104534cuda3std3__45__cpo6cbeginE:
	.zero		1
	.type		_ZN40_INTERNAL_d09f401b_4_k_cu_d45046e6_104534cuda3std3__48in_placeE,@object
	.size		_ZN40_INTERNAL_d09f401b_4_k_cu_d45046e6_104534cuda3std3__48in_placeE,(_ZN40_INTERNAL_d09f401b_4_k_cu_d45046e6_104534cuda3std6ranges3__45__cpo9iter_moveE - _ZN40_INTERNAL_d09f401b_4_k_cu_d45046e6_104534cuda3std3__48in_placeE)
_ZN40_INTERNAL_d09f401b_4_k_cu_d45046e6_104534cuda3std3__48in_placeE:
	.zero		1
	.type		_ZN40_INTERNAL_d09f401b_4_k_cu_d45046e6_104534cuda3std6ranges3__45__cpo9iter_moveE,@object
	.size		_ZN40_INTERNAL_d09f401b_4_k_cu_d45046e6_104534cuda3std6ranges3__45__cpo9iter_moveE,(_ZN40_INTERNAL_d09f401b_4_k_cu_d45046e6_104534cuda3std3__45__cpo5beginE - _ZN40_INTERNAL_d09f401b_4_k_cu_d45046e6_104534cuda3std6ranges3__45__cpo9iter_moveE)
_ZN40_INTERNAL_d09f401b_4_k_cu_d45046e6_104534cuda3std6ranges3__45__cpo9iter_moveE:
	.zero		1
	.type		_ZN40_INTERNAL_d09f401b_4_k_cu_d45046e6_104534cuda3std3__45__cpo5beginE,@object
	.size		_ZN40_INTERNAL_d09f401b_4_k_cu_d45046e6_104534cuda3std3__45__cpo5beginE,(_ZN40_INTERNAL_d09f401b_4_k_cu_d45046e6_104534cuda3std3__442_GLOBAL__N__d09f401b_4_k_cu_d45046e6_104536ignoreE - _ZN40_INTERNAL_d09f401b_4_k_cu_d45046e6_104534cuda3std3__45__cpo5beginE)
_ZN40_INTERNAL_d09f401b_4_k_cu_d45046e6_104534cuda3std3__45__cpo5beginE:
	.zero		1
	.type		_ZN40_INTERNAL_d09f401b_4_k_cu_d45046e6_104534cuda3std3__442_GLOBAL__N__d09f401b_4_k_cu_d45046e6_104536ignoreE,@object
	.size		_ZN40_INTERNAL_d09f401b_4_k_cu_d45046e6_104534cuda3std3__442_GLOBAL__N__d09f401b_4_k_cu_d45046e6_104536ignoreE,(_ZN40_INTERNAL_d09f401b_4_k_cu_d45046e6_104534cute7productE - _ZN40_INTERNAL_d09f401b_4_k_cu_d45046e6_104534cuda3std3__442_GLOBAL__N__d09f401b_4_k_cu_d45046e6_104536ignoreE)
_ZN40_INTERNAL_d09f401b_4_k_cu_d45046e6_104534cuda3std3__442_GLOBAL__N__d09f401b_4_k_cu_d45046e6_104536ignoreE:
	.zero		1
	.type		_ZN40_INTERNAL_d09f401b_4_k_cu_d45046e6_104534cute7productE,@object
	.size		_ZN40_INTERNAL_d09f401b_4_k_cu_d45046e6_104534cute7productE,(_ZN40_INTERNAL_d09f401b_4_k_cu_d45046e6_104534cuda3std3__45__cpo3endE - _ZN40_INTERNAL_d09f401b_4_k_cu_d45046e6_104534cute7productE)
_ZN40_INTERNAL_d09f401b_4_k_cu_d45046e6_104534cute7productE:
	.zero		1
	.type		_ZN40_INTERNAL_d09f401b_4_k_cu_d45046e6_104534cuda3std3__45__cpo3endE,@object
	.size		_ZN40_INTERNAL_d09f401b_4_k_cu_d45046e6_104534cuda3std3__45__cpo3endE,(_ZN40_INTERNAL_d09f401b_4_k_cu_d45046e6_104534cuda3std3__419piecewise_constructE - _ZN40_INTERNAL_d09f401b_4_k_cu_d45046e6_104534cuda3std3__45__cpo3endE)
_ZN40_INTERNAL_d09f401b_4_k_cu_d45046e6_104534cuda3std3__45__cpo3endE:
	.zero		1
	.type		_ZN40_INTERNAL_d09f401b_4_k_cu_d45046e6_104534cuda3std3__419piecewise_constructE,@object
	.size		_ZN40_INTERNAL_d09f401b_4_k_cu_d45046e6_104534cuda3std3__419piecewise_constructE,(_ZN40_INTERNAL_d09f401b_4_k_cu_d45046e6_104534cuda3std3__45__cpo4cendE - _ZN40_INTERNAL_d09f401b_4_k_cu_d45046e6_104534cuda3std3__419piecewise_constructE)
_ZN40_INTERNAL_d09f401b_4_k_cu_d45046e6_104534cuda3std3__419piecewise_constructE:
	.zero		1
	.type		_ZN40_INTERNAL_d09f401b_4_k_cu_d45046e6_104534cuda3std3__45__cpo4cendE,@object
	.size		_ZN40_INTERNAL_d09f401b_4_k_cu_d45046e6_104534cuda3std3__45__cpo4cendE,(_ZN40_INTERNAL_d09f401b_4_k_cu_d45046e6_104534cuda3std6ranges3__45__cpo4swapE - _ZN40_INTERNAL_d09f401b_4_k_cu_d45046e6_104534cuda3std3__45__cpo4cendE)
_ZN40_INTERNAL_d09f401b_4_k_cu_d45046e6_104534cuda3std3__45__cpo4cendE:
	.zero		1
	.type		_ZN40_INTERNAL_d09f401b_4_k_cu_d45046e6_104534cuda3std6ranges3__45__cpo4swapE,@object
	.size		_ZN40_INTERNAL_d09f401b_4_k_cu_d45046e6_104534cuda3std6ranges3__45__cpo4swapE,(.L_10 - _ZN40_INTERNAL_d09f401b_4_k_cu_d45046e6_104534cuda3std6ranges3__45__cpo4swapE)
_ZN40_INTERNAL_d09f401b_4_k_cu_d45046e6_104534cuda3std6ranges3__45__cpo4swapE:
	.zero		1
.L_10:


//--------------------- .nv.constant0._ZN7cutlass13device_kernelINS_4gemm6kernel13GemmUniversalIN4cute5tupleIJiiiiEEENS1_10collective13CollectiveMmaINS1_35MainloopSm100TmaUmmaWarpSpecializedILi4ELi2ELi4ENS5_IJNS4_1CILi2EEESB_NSA_ILi1EEEEEEEENS5_IJNSA_ILi128EEESF_NSA_ILi64EEEEEENS_10tfloat32_tENS5_IJlSC_lEEESI_SJ_NS4_8TiledMMAINS4_8MMA_AtomIJNS4_23SM100_MMA_TF32_2x1SM_SSISI_SI_fLi128ELi128ELNS4_4UMMA5MajorE0ELSO_0ELNSN_7ScaleInE0ELSP_0EEEEEENS4_6LayoutINS5_IJSC_SC_SC_EEENS5_IJNSA_ILi0EEESU_SU_EEEEENS5_IJNS4_10UnderscoreESX_SX_EEEEENS4_28SM100_TMA_2SM_LOAD_MULTICASTENS4_14ComposedLayoutINS4_7SwizzleILi3ELi4ELi3EEENS4_18smem_ptr_flag_bitsILi32EEENSS_INS5_IJNSA_ILi8EEENSA_ILi32EEEEEENS5_IJS17_SC_EEEEEEEvNS4_8identityENS4_18SM100_TMA_2SM_LOADES1B_vS1C_EENS_8epilogue10collective18CollectiveEpilogueINS1F_23Sm100TmaWarpSpecializedILi4ELi2ELi16ELb1ELb0EEEJNS5_IJSG_SF_SG_EEENS5_IJNSS_ISG_SC_EENSS_INS5_IJNSA_ILi16EEESB_EEENS5_IJSC_SG_EEEEEEEESI_SJ_SI_SJ_NS1F_6fusion15FusionCallbacksIS1J_NS1R_17LinearCombinationISI_fSI_fLNS_15FloatRoundStyleE2EEES1K_S1Q_JEEENS4_5SM1004TMEM4LOAD26SM100_TMEM_LOAD_32dp32b16xENS4_13SM90_TMA_LOADENS11_INS12_ILi2ELi4ELi3EEES15_NSS_INS5_IJS16_S1M_EEENS5_IJS1M_SC_EEEEEEENS4_39AutoVectorizingCopyWithAssumedAlignmentILi128EEENS4_14SM90_TMA_STOREES26_S28_S28_EEEvvEEEEvNT_6ParamsE --------------------------
	.section	.nv.constant0._ZN7cutlass13device_kernelINS_4gemm6kernel13GemmUniversalIN4cute5tupleIJiiiiEEENS1_10collective13CollectiveMmaINS1_35MainloopSm100TmaUmmaWarpSpecializedILi4ELi2ELi4ENS5_IJNS4_1CILi2EEESB_NSA_ILi1EEEEEEEENS5_IJNSA_ILi128EEESF_NSA_ILi64EEEEEENS_10tfloat32_tENS5_IJlSC_lEEESI_SJ_NS4_8TiledMMAINS4_8MMA_AtomIJNS4_23SM100_MMA_TF32_2x1SM_SSISI_SI_fLi128ELi128ELNS4_4UMMA5MajorE0ELSO_0ELNSN_7ScaleInE0ELSP_0EEEEEENS4_6LayoutINS5_IJSC_SC_SC_EEENS5_IJNSA_ILi0EEESU_SU_EEEEENS5_IJNS4_10UnderscoreESX_SX_EEEEENS4_28SM100_TMA_2SM_LOAD_MULTICASTENS4_14ComposedLayoutINS4_7SwizzleILi3ELi4ELi3EEENS4_18smem_ptr_flag_bitsILi32EEENSS_INS5_IJNSA_ILi8EEENSA_ILi32EEEEEENS5_IJS17_SC_EEEEEEEvNS4_8identityENS4_18SM100_TMA_2SM_LOADES1B_vS1C_EENS_8epilogue10collective18CollectiveEpilogueINS1F_23Sm100TmaWarpSpecializedILi4ELi2ELi16ELb1ELb0EEEJNS5_IJSG_SF_SG_EEENS5_IJNSS_ISG_SC_EENSS_INS5_IJNSA_ILi16EEESB_EEENS5_IJSC_SG_EEEEEEEESI_SJ_SI_SJ_NS1F_6fusion15FusionCallbacksIS1J_NS1R_17LinearCombinationISI_fSI_fLNS_15FloatRoundStyleE2EEES1K_S1Q_JEEENS4_5SM1004TMEM4LOAD26SM100_TMEM_LOAD_32dp32b16xENS4_13SM90_TMA_LOADENS11_INS12_ILi2ELi4ELi3EEES15_NSS_INS5_IJS16_S1M_EEENS5_IJS1M_SC_EEEEEEENS4_39AutoVectorizingCopyWithAssumedAlignmentILi128EEENS4_14SM90_TMA_STOREES26_S28_S28_EEEvvEEEEvNT_6ParamsE,"a",@progbits
	.sectionflags	@""
	.align	4
.nv.constant0._ZN7cutlass13device_kernelINS_4gemm6kernel13GemmUniversalIN4cute5tupleIJiiiiEEENS1_10collective13CollectiveMmaINS1_35MainloopSm100TmaUmmaWarpSpecializedILi4ELi2ELi4ENS5_IJNS4_1CILi2EEESB_NSA_ILi1EEEEEEEENS5_IJNSA_ILi128EEESF_NSA_ILi64EEEEEENS_10tfloat32_tENS5_IJlSC_lEEESI_SJ_NS4_8TiledMMAINS4_8MMA_AtomIJNS4_23SM100_MMA_TF32_2x1SM_SSISI_SI_fLi128ELi128ELNS4_4UMMA5MajorE0ELSO_0ELNSN_7ScaleInE0ELSP_0EEEEEENS4_6LayoutINS5_IJSC_SC_SC_EEENS5_IJNSA_ILi0EEESU_SU_EEEEENS5_IJNS4_10UnderscoreESX_SX_EEEEENS4_28SM100_TMA_2SM_LOAD_MULTICASTENS4_14ComposedLayoutINS4_7SwizzleILi3ELi4ELi3EEENS4_18smem_ptr_flag_bitsILi32EEENSS_INS5_IJNSA_ILi8EEENSA_ILi32EEEEEENS5_IJS17_SC_EEEEEEEvNS4_8identityENS4_18SM100_TMA_2SM_LOADES1B_vS1C_EENS_8epilogue10collective18CollectiveEpilogueINS1F_23Sm100TmaWarpSpecializedILi4ELi2ELi16ELb1ELb0EEEJNS5_IJSG_SF_SG_EEENS5_IJNSS_ISG_SC_EENSS_INS5_IJNSA_ILi16EEESB_EEENS5_IJSC_SG_EEEEEEEESI_SJ_SI_SJ_NS1F_6fusion15FusionCallbacksIS1J_NS1R_17LinearCombinationISI_fSI_fLNS_15FloatRoundStyleE2EEES1K_S1Q_JEEENS4_5SM1004TMEM4LOAD26SM100_TMEM_LOAD_32dp32b16xENS4_13SM90_TMA_LOADENS11_INS12_ILi2ELi4ELi3EEES15_NSS_INS5_IJS16_S1M_EEENS5_IJS1M_SC_EEEEEEENS4_39AutoVectorizingCopyWithAssumedAlignmentILi128EEENS4_14SM90_TMA_STOREES26_S28_S28_EEEvvEEEEvNT_6ParamsE:
	.zero		2944


//--------------------- SYMBOLS --------------------------

	.type		.nv.reservedSmem.offset0,@object
	.size		.nv.reservedSmem.offset0,0x4
	.type		.nv.reservedSmem.cap,@object
	.size		.nv.reservedSmem.cap,0x4
	.type		__assertfail,@function
